//
// Generated by NVIDIA NVVM Compiler
//
// Compiler Build ID: CL-36424714
// Cuda compilation tools, release 13.0, V13.0.88
// Based on NVVM 20.0.0
//

.version 9.0
.target sm_100
.address_size 64

	// .globl	_Z13processMatrixIL11ReductionOp0EEvP8dataPackPi
.global .align 4 .b8 precalc_xorwow_matrix[102400];
.global .align 4 .b8 precalc_xorwow_offset_matrix[102400];
.global .align 4 .b8 mrg32k3aM1[2304];
.global .align 4 .b8 mrg32k3aM2[2304];
.global .align 4 .b8 mrg32k3aM1SubSeq[2016];
.global .align 4 .b8 mrg32k3aM2SubSeq[2016];
.global .align 4 .b8 mrg32k3aM1Seq[2304];
.global .align 4 .b8 mrg32k3aM2Seq[2304];
.const .align 8 .b8 __cr_lgamma_table[72];
// _ZZ13processMatrixIL11ReductionOp0EEvP8dataPackPiE9sharedSum has been demoted
// _ZZ13processMatrixIL11ReductionOp1EEvP8dataPackPiE9sharedSum has been demoted
// _ZZ13processMatrixIL11ReductionOp2EEvP8dataPackPiE9sharedSum has been demoted
// _ZZ13processMatrixIL11ReductionOp3EEvP8dataPackPiE9sharedSum has been demoted
// _ZZ13processMatrixIL11ReductionOp4EEvP8dataPackPiE9sharedSum has been demoted
// _ZZ13processMatrixIL11ReductionOp5EEvP8dataPackPiE9sharedSum has been demoted
// _ZZ13processMatrixIL11ReductionOp6EEvP8dataPackPiE9sharedSum has been demoted

.visible .entry _Z13processMatrixIL11ReductionOp0EEvP8dataPackPi(
	.param .u64 .ptr .align 1 _Z13processMatrixIL11ReductionOp0EEvP8dataPackPi_param_0,
	.param .u64 .ptr .align 1 _Z13processMatrixIL11ReductionOp0EEvP8dataPackPi_param_1
)
{
	.reg .pred 	%p<5>;
	.reg .b32 	%r<27>;
	.reg .b64 	%rd<7>;
	// demoted variable
	.shared .align 4 .b8 _ZZ13processMatrixIL11ReductionOp0EEvP8dataPackPiE9sharedSum[4096];
	ld.param.u64 	%rd2, [_Z13processMatrixIL11ReductionOp0EEvP8dataPackPi_param_0];
	ld.param.u64 	%rd1, [_Z13processMatrixIL11ReductionOp0EEvP8dataPackPi_param_1];
	cvta.to.global.u64 	%rd3, %rd2;
	mov.u32 	%r6, %tid.x;
	mov.u32 	%r7, %tid.y;
	mov.u32 	%r8, %ctaid.x;
	mov.u32 	%r9, %ctaid.y;
	mov.u32 	%r10, %ntid.x;
	mov.u32 	%r11, %ntid.y;
	mad.lo.s32 	%r12, %r9, %r11, %r7;
	mad.lo.s32 	%r1, %r7, %r10, %r6;
	mov.u32 	%r13, %nctaid.x;
	mad.lo.s32 	%r14, %r12, %r13, %r8;
	mad.lo.s32 	%r15, %r14, %r10, %r6;
	mul.wide.s32 	%rd4, %r15, 4;
	add.s64 	%rd5, %rd3, %rd4;
	ld.global.u32 	%r16, [%rd5];
	shl.b32 	%r17, %r1, 2;
	mov.u32 	%r18, _ZZ13processMatrixIL11ReductionOp0EEvP8dataPackPiE9sharedSum;
	add.s32 	%r2, %r18, %r17;
	st.shared.u32 	[%r2], %r16;
	bar.sync 	0;
	mul.lo.s32 	%r26, %r10, %r11;
	setp.lt.u32 	%p1, %r26, 2;
	@%p1 bra 	$L__BB0_4;
$L__BB0_1:
	shr.u32 	%r5, %r26, 1;
	setp.ge.u32 	%p2, %r1, %r5;
	@%p2 bra 	$L__BB0_3;
	shl.b32 	%r19, %r5, 2;
	add.s32 	%r20, %r2, %r19;
	ld.shared.u32 	%r21, [%r20];
	ld.shared.u32 	%r22, [%r2];
	add.s32 	%r23, %r22, %r21;
	st.shared.u32 	[%r2], %r23;
$L__BB0_3:
	bar.sync 	0;
	setp.gt.u32 	%p3, %r26, 3;
	mov.u32 	%r26, %r5;
	@%p3 bra 	$L__BB0_1;
$L__BB0_4:
	setp.ne.s32 	%p4, %r1, 0;
	@%p4 bra 	$L__BB0_6;
	ld.shared.u32 	%r24, [_ZZ13processMatrixIL11ReductionOp0EEvP8dataPackPiE9sharedSum];
	cvta.to.global.u64 	%rd6, %rd1;
	atom.global.add.u32 	%r25, [%rd6], %r24;
$L__BB0_6:
	ret;

}
	// .globl	_Z13processMatrixIL11ReductionOp1EEvP8dataPackPi
.visible .entry _Z13processMatrixIL11ReductionOp1EEvP8dataPackPi(
	.param .u64 .ptr .align 1 _Z13processMatrixIL11ReductionOp1EEvP8dataPackPi_param_0,
	.param .u64 .ptr .align 1 _Z13processMatrixIL11ReductionOp1EEvP8dataPackPi_param_1
)
{
	.reg .pred 	%p<5>;
	.reg .b32 	%r<27>;
	.reg .b64 	%rd<7>;
	// demoted variable
	.shared .align 4 .b8 _ZZ13processMatrixIL11ReductionOp1EEvP8dataPackPiE9sharedSum[4096];
	ld.param.u64 	%rd2, [_Z13processMatrixIL11ReductionOp1EEvP8dataPackPi_param_0];
	ld.param.u64 	%rd1, [_Z13processMatrixIL11ReductionOp1EEvP8dataPackPi_param_1];
	cvta.to.global.u64 	%rd3, %rd2;
	mov.u32 	%r6, %tid.x;
	mov.u32 	%r7, %tid.y;
	mov.u32 	%r8, %ctaid.x;
	mov.u32 	%r9, %ctaid.y;
	mov.u32 	%r10, %ntid.x;
	mov.u32 	%r11, %ntid.y;
	mad.lo.s32 	%r12, %r9, %r11, %r7;
	mad.lo.s32 	%r1, %r7, %r10, %r6;
	mov.u32 	%r13, %nctaid.x;
	mad.lo.s32 	%r14, %r12, %r13, %r8;
	mad.lo.s32 	%r15, %r14, %r10, %r6;
	mul.wide.s32 	%rd4, %r15, 4;
	add.s64 	%rd5, %rd3, %rd4;
	ld.global.u32 	%r16, [%rd5];
	shl.b32 	%r17, %r1, 2;
	mov.u32 	%r18, _ZZ13processMatrixIL11ReductionOp1EEvP8dataPackPiE9sharedSum;
	add.s32 	%r2, %r18, %r17;
	st.shared.u32 	[%r2], %r16;
	bar.sync 	0;
	mul.lo.s32 	%r26, %r10, %r11;
	setp.lt.u32 	%p1, %r26, 2;
	@%p1 bra 	$L__BB1_4;
$L__BB1_1:
	shr.u32 	%r5, %r26, 1;
	setp.ge.u32 	%p2, %r1, %r5;
	@%p2 bra 	$L__BB1_3;
	shl.b32 	%r19, %r5, 2;
	add.s32 	%r20, %r2, %r19;
	ld.shared.u32 	%r21, [%r20];
	ld.shared.u32 	%r22, [%r2];
	xor.b32  	%r23, %r22, %r21;
	st.shared.u32 	[%r2], %r23;
$L__BB1_3:
	bar.sync 	0;
	setp.gt.u32 	%p3, %r26, 3;
	mov.u32 	%r26, %r5;
	@%p3 bra 	$L__BB1_1;
$L__BB1_4:
	setp.ne.s32 	%p4, %r1, 0;
	@%p4 bra 	$L__BB1_6;
	ld.shared.u32 	%r24, [_ZZ13processMatrixIL11ReductionOp1EEvP8dataPackPiE9sharedSum];
	cvta.to.global.u64 	%rd6, %rd1;
	atom.global.xor.b32 	%r25, [%rd6], %r24;
$L__BB1_6:
	ret;

}
	// .globl	_Z13processMatrixIL11ReductionOp2EEvP8dataPackPi
.visible .entry _Z13processMatrixIL11ReductionOp2EEvP8dataPackPi(
	.param .u64 .ptr .align 1 _Z13processMatrixIL11ReductionOp2EEvP8dataPackPi_param_0,
	.param .u64 .ptr .align 1 _Z13processMatrixIL11ReductionOp2EEvP8dataPackPi_param_1
)
{
	.reg .pred 	%p<5>;
	.reg .b32 	%r<27>;
	.reg .b64 	%rd<7>;
	// demoted variable
	.shared .align 4 .b8 _ZZ13processMatrixIL11ReductionOp2EEvP8dataPackPiE9sharedSum[4096];
	ld.param.u64 	%rd2, [_Z13processMatrixIL11ReductionOp2EEvP8dataPackPi_param_0];
	ld.param.u64 	%rd1, [_Z13processMatrixIL11ReductionOp2EEvP8dataPackPi_param_1];
	cvta.to.global.u64 	%rd3, %rd2;
	mov.u32 	%r6, %tid.x;
	mov.u32 	%r7, %tid.y;
	mov.u32 	%r8, %ctaid.x;
	mov.u32 	%r9, %ctaid.y;
	mov.u32 	%r10, %ntid.x;
	mov.u32 	%r11, %ntid.y;
	mad.lo.s32 	%r12, %r9, %r11, %r7;
	mad.lo.s32 	%r1, %r7, %r10, %r6;
	mov.u32 	%r13, %nctaid.x;
	mad.lo.s32 	%r14, %r12, %r13, %r8;
	mad.lo.s32 	%r15, %r14, %r10, %r6;
	mul.wide.s32 	%rd4, %r15, 4;
	add.s64 	%rd5, %rd3, %rd4;
	ld.global.u32 	%r16, [%rd5];
	shl.b32 	%r17, %r1, 2;
	mov.u32 	%r18, _ZZ13processMatrixIL11ReductionOp2EEvP8dataPackPiE9sharedSum;
	add.s32 	%r2, %r18, %r17;
	st.shared.u32 	[%r2], %r16;
	bar.sync 	0;
	mul.lo.s32 	%r26, %r10, %r11;
	setp.lt.u32 	%p1, %r26, 2;
	@%p1 bra 	$L__BB2_4;
$L__BB2_1:
	shr.u32 	%r5, %r26, 1;
	setp.ge.u32 	%p2, %r1, %r5;
	@%p2 bra 	$L__BB2_3;
	shl.b32 	%r19, %r5, 2;
	add.s32 	%r20, %r2, %r19;
	ld.shared.u32 	%r21, [%r20];
	ld.shared.u32 	%r22, [%r2];
	and.b32  	%r23, %r22, %r21;
	st.shared.u32 	[%r2], %r23;
$L__BB2_3:
	bar.sync 	0;
	setp.gt.u32 	%p3, %r26, 3;
	mov.u32 	%r26, %r5;
	@%p3 bra 	$L__BB2_1;
$L__BB2_4:
	setp.ne.s32 	%p4, %r1, 0;
	@%p4 bra 	$L__BB2_6;
	ld.shared.u32 	%r24, [_ZZ13processMatrixIL11ReductionOp2EEvP8dataPackPiE9sharedSum];
	cvta.to.global.u64 	%rd6, %rd1;
	atom.global.and.b32 	%r25, [%rd6], %r24;
$L__BB2_6:
	ret;

}
	// .globl	_Z13processMatrixIL11ReductionOp3EEvP8dataPackPi
.visible .entry _Z13processMatrixIL11ReductionOp3EEvP8dataPackPi(
	.param .u64 .ptr .align 1 _Z13processMatrixIL11ReductionOp3EEvP8dataPackPi_param_0,
	.param .u64 .ptr .align 1 _Z13processMatrixIL11ReductionOp3EEvP8dataPackPi_param_1
)
{
	.reg .pred 	%p<5>;
	.reg .b32 	%r<27>;
	.reg .b64 	%rd<7>;
	// demoted variable
	.shared .align 4 .b8 _ZZ13processMatrixIL11ReductionOp3EEvP8dataPackPiE9sharedSum[4096];
	ld.param.u64 	%rd2, [_Z13processMatrixIL11ReductionOp3EEvP8dataPackPi_param_0];
	ld.param.u64 	%rd1, [_Z13processMatrixIL11ReductionOp3EEvP8dataPackPi_param_1];
	cvta.to.global.u64 	%rd3, %rd2;
	mov.u32 	%r6, %tid.x;
	mov.u32 	%r7, %tid.y;
	mov.u32 	%r8, %ctaid.x;
	mov.u32 	%r9, %ctaid.y;
	mov.u32 	%r10, %ntid.x;
	mov.u32 	%r11, %ntid.y;
	mad.lo.s32 	%r12, %r9, %r11, %r7;
	mad.lo.s32 	%r1, %r7, %r10, %r6;
	mov.u32 	%r13, %nctaid.x;
	mad.lo.s32 	%r14, %r12, %r13, %r8;
	mad.lo.s32 	%r15, %r14, %r10, %r6;
	mul.wide.s32 	%rd4, %r15, 4;
	add.s64 	%rd5, %rd3, %rd4;
	ld.global.u32 	%r16, [%rd5];
	shl.b32 	%r17, %r1, 2;
	mov.u32 	%r18, _ZZ13processMatrixIL11ReductionOp3EEvP8dataPackPiE9sharedSum;
	add.s32 	%r2, %r18, %r17;
	st.shared.u32 	[%r2], %r16;
	bar.sync 	0;
	mul.lo.s32 	%r26, %r10, %r11;
	setp.lt.u32 	%p1, %r26, 2;
	@%p1 bra 	$L__BB3_4;
$L__BB3_1:
	shr.u32 	%r5, %r26, 1;
	setp.ge.u32 	%p2, %r1, %r5;
	@%p2 bra 	$L__BB3_3;
	shl.b32 	%r19, %r5, 2;
	add.s32 	%r20, %r2, %r19;
	ld.shared.u32 	%r21, [%r20];
	ld.shared.u32 	%r22, [%r2];
	or.b32  	%r23, %r22, %r21;
	st.shared.u32 	[%r2], %r23;
$L__BB3_3:
	bar.sync 	0;
	setp.gt.u32 	%p3, %r26, 3;
	mov.u32 	%r26, %r5;
	@%p3 bra 	$L__BB3_1;
$L__BB3_4:
	setp.ne.s32 	%p4, %r1, 0;
	@%p4 bra 	$L__BB3_6;
	ld.shared.u32 	%r24, [_ZZ13processMatrixIL11ReductionOp3EEvP8dataPackPiE9sharedSum];
	cvta.to.global.u64 	%rd6, %rd1;
	atom.global.or.b32 	%r25, [%rd6], %r24;
$L__BB3_6:
	ret;

}
	// .globl	_Z13processMatrixIL11ReductionOp4EEvP8dataPackPi
.visible .entry _Z13processMatrixIL11ReductionOp4EEvP8dataPackPi(
	.param .u64 .ptr .align 1 _Z13processMatrixIL11ReductionOp4EEvP8dataPackPi_param_0,
	.param .u64 .ptr .align 1 _Z13processMatrixIL11ReductionOp4EEvP8dataPackPi_param_1
)
{
	.reg .pred 	%p<5>;
	.reg .b32 	%r<27>;
	.reg .b64 	%rd<7>;
	// demoted variable
	.shared .align 4 .b8 _ZZ13processMatrixIL11ReductionOp4EEvP8dataPackPiE9sharedSum[4096];
	ld.param.u64 	%rd2, [_Z13processMatrixIL11ReductionOp4EEvP8dataPackPi_param_0];
	ld.param.u64 	%rd1, [_Z13processMatrixIL11ReductionOp4EEvP8dataPackPi_param_1];
	cvta.to.global.u64 	%rd3, %rd2;
	mov.u32 	%r6, %tid.x;
	mov.u32 	%r7, %tid.y;
	mov.u32 	%r8, %ctaid.x;
	mov.u32 	%r9, %ctaid.y;
	mov.u32 	%r10, %ntid.x;
	mov.u32 	%r11, %ntid.y;
	mad.lo.s32 	%r12, %r9, %r11, %r7;
	mad.lo.s32 	%r1, %r7, %r10, %r6;
	mov.u32 	%r13, %nctaid.x;
	mad.lo.s32 	%r14, %r12, %r13, %r8;
	mad.lo.s32 	%r15, %r14, %r10, %r6;
	mul.wide.s32 	%rd4, %r15, 4;
	add.s64 	%rd5, %rd3, %rd4;
	ld.global.u32 	%r16, [%rd5];
	shl.b32 	%r17, %r1, 2;
	mov.u32 	%r18, _ZZ13processMatrixIL11ReductionOp4EEvP8dataPackPiE9sharedSum;
	add.s32 	%r2, %r18, %r17;
	st.shared.u32 	[%r2], %r16;
	bar.sync 	0;
	mul.lo.s32 	%r26, %r10, %r11;
	setp.lt.u32 	%p1, %r26, 2;
	@%p1 bra 	$L__BB4_4;
$L__BB4_1:
	shr.u32 	%r5, %r26, 1;
	setp.ge.u32 	%p2, %r1, %r5;
	@%p2 bra 	$L__BB4_3;
	shl.b32 	%r19, %r5, 2;
	add.s32 	%r20, %r2, %r19;
	ld.shared.u32 	%r21, [%r2];
	ld.shared.u32 	%r22, [%r20];
	min.s32 	%r23, %r21, %r22;
	st.shared.u32 	[%r2], %r23;
$L__BB4_3:
	bar.sync 	0;
	setp.gt.u32 	%p3, %r26, 3;
	mov.u32 	%r26, %r5;
	@%p3 bra 	$L__BB4_1;
$L__BB4_4:
	setp.ne.s32 	%p4, %r1, 0;
	@%p4 bra 	$L__BB4_6;
	ld.shared.u32 	%r24, [_ZZ13processMatrixIL11ReductionOp4EEvP8dataPackPiE9sharedSum];
	cvta.to.global.u64 	%rd6, %rd1;
	atom.global.min.s32 	%r25, [%rd6], %r24;
$L__BB4_6:
	ret;

}
	// .globl	_Z13processMatrixIL11ReductionOp5EEvP8dataPackPi
.visible .entry _Z13processMatrixIL11ReductionOp5EEvP8dataPackPi(
	.param .u64 .ptr .align 1 _Z13processMatrixIL11ReductionOp5EEvP8dataPackPi_param_0,
	.param .u64 .ptr .align 1 _Z13processMatrixIL11ReductionOp5EEvP8dataPackPi_param_1
)
{
	.reg .pred 	%p<5>;
	.reg .b32 	%r<27>;
	.reg .b64 	%rd<7>;
	// demoted variable
	.shared .align 4 .b8 _ZZ13processMatrixIL11ReductionOp5EEvP8dataPackPiE9sharedSum[4096];
	ld.param.u64 	%rd2, [_Z13processMatrixIL11ReductionOp5EEvP8dataPackPi_param_0];
	ld.param.u64 	%rd1, [_Z13processMatrixIL11ReductionOp5EEvP8dataPackPi_param_1];
	cvta.to.global.u64 	%rd3, %rd2;
	mov.u32 	%r6, %tid.x;
	mov.u32 	%r7, %tid.y;
	mov.u32 	%r8, %ctaid.x;
	mov.u32 	%r9, %ctaid.y;
	mov.u32 	%r10, %ntid.x;
	mov.u32 	%r11, %ntid.y;
	mad.lo.s32 	%r12, %r9, %r11, %r7;
	mad.lo.s32 	%r1, %r7, %r10, %r6;
	mov.u32 	%r13, %nctaid.x;
	mad.lo.s32 	%r14, %r12, %r13, %r8;
	mad.lo.s32 	%r15, %r14, %r10, %r6;
	mul.wide.s32 	%rd4, %r15, 4;
	add.s64 	%rd5, %rd3, %rd4;
	ld.global.u32 	%r16, [%rd5];
	shl.b32 	%r17, %r1, 2;
	mov.u32 	%r18, _ZZ13processMatrixIL11ReductionOp5EEvP8dataPackPiE9sharedSum;
	add.s32 	%r2, %r18, %r17;
	st.shared.u32 	[%r2], %r16;
	bar.sync 	0;
	mul.lo.s32 	%r26, %r10, %r11;
	setp.lt.u32 	%p1, %r26, 2;
	@%p1 bra 	$L__BB5_4;
$L__BB5_1:
	shr.u32 	%r5, %r26, 1;
	setp.ge.u32 	%p2, %r1, %r5;
	@%p2 bra 	$L__BB5_3;
	shl.b32 	%r19, %r5, 2;
	add.s32 	%r20, %r2, %r19;
	ld.shared.u32 	%r21, [%r2];
	ld.shared.u32 	%r22, [%r20];
	max.s32 	%r23, %r21, %r22;
	st.shared.u32 	[%r2], %r23;
$L__BB5_3:
	bar.sync 	0;
	setp.gt.u32 	%p3, %r26, 3;
	mov.u32 	%r26, %r5;
	@%p3 bra 	$L__BB5_1;
$L__BB5_4:
	setp.ne.s32 	%p4, %r1, 0;
	@%p4 bra 	$L__BB5_6;
	ld.shared.u32 	%r24, [_ZZ13processMatrixIL11ReductionOp5EEvP8dataPackPiE9sharedSum];
	cvta.to.global.u64 	%rd6, %rd1;
	atom.global.max.s32 	%r25, [%rd6], %r24;
$L__BB5_6:
	ret;

}
	// .globl	_Z13processMatrixIL11ReductionOp6EEvP8dataPackPi
.visible .entry _Z13processMatrixIL11ReductionOp6EEvP8dataPackPi(
	.param .u64 .ptr .align 1 _Z13processMatrixIL11ReductionOp6EEvP8dataPackPi_param_0,
	.param .u64 .ptr .align 1 _Z13processMatrixIL11ReductionOp6EEvP8dataPackPi_param_1
)
{
	.reg .pred 	%p<5>;
	.reg .b32 	%r<28>;
	.reg .b64 	%rd<7>;
	// demoted variable
	.shared .align 4 .b8 _ZZ13processMatrixIL11ReductionOp6EEvP8dataPackPiE9sharedSum[4096];
	ld.param.u64 	%rd2, [_Z13processMatrixIL11ReductionOp6EEvP8dataPackPi_param_0];
	ld.param.u64 	%rd1, [_Z13processMatrixIL11ReductionOp6EEvP8dataPackPi_param_1];
	cvta.to.global.u64 	%rd3, %rd2;
	mov.u32 	%r6, %tid.x;
	mov.u32 	%r7, %tid.y;
	mov.u32 	%r8, %ctaid.x;
	mov.u32 	%r9, %ctaid.y;
	mov.u32 	%r10, %ntid.x;
	mov.u32 	%r11, %ntid.y;
	mad.lo.s32 	%r12, %r9, %r11, %r7;
	mad.lo.s32 	%r1, %r7, %r10, %r6;
	mov.u32 	%r13, %nctaid.x;
	mad.lo.s32 	%r14, %r12, %r13, %r8;
	mad.lo.s32 	%r15, %r14, %r10, %r6;
	mul.wide.s32 	%rd4, %r15, 4;
	add.s64 	%rd5, %rd3, %rd4;
	ld.global.u32 	%r16, [%rd5];
	shl.b32 	%r17, %r1, 2;
	mov.u32 	%r18, _ZZ13processMatrixIL11ReductionOp6EEvP8dataPackPiE9sharedSum;
	add.s32 	%r2, %r18, %r17;
	st.shared.u32 	[%r2], %r16;
	bar.sync 	0;
	mul.lo.s32 	%r27, %r10, %r11;
	setp.lt.u32 	%p1, %r27, 2;
	@%p1 bra 	$L__BB6_4;
$L__BB6_1:
	shr.u32 	%r5, %r27, 1;
	setp.ge.u32 	%p2, %r1, %r5;
	@%p2 bra 	$L__BB6_3;
	shl.b32 	%r19, %r5, 2;
	add.s32 	%r20, %r2, %r19;
	ld.shared.u32 	%r21, [%r20];
	ld.shared.u32 	%r22, [%r2];
	sub.s32 	%r23, %r22, %r21;
	st.shared.u32 	[%r2], %r23;
$L__BB6_3:
	bar.sync 	0;
	setp.gt.u32 	%p3, %r27, 3;
	mov.u32 	%r27, %r5;
	@%p3 bra 	$L__BB6_1;
$L__BB6_4:
	setp.ne.s32 	%p4, %r1, 0;
	@%p4 bra 	$L__BB6_6;
	ld.shared.u32 	%r24, [_ZZ13processMatrixIL11ReductionOp6EEvP8dataPackPiE9sharedSum];
	neg.s32 	%r25, %r24;
	cvta.to.global.u64 	%rd6, %rd1;
	atom.global.add.u32 	%r26, [%rd6], %r25;
$L__BB6_6:
	ret;

}


// ===== COMPILED SASS (sm_100) =====

	.target	sm_100

	.elftype	@"ET_EXEC"


//--------------------- .note.nv.tkinfo           --------------------------
	.section	.note.nv.tkinfo,"",@"SHT_NOTE"
	.sectionflags	@"SHF_NOTE_NV_TKINFO"
	.tkinfo
        /*0018*/ 	.word	0x00000002
        /*0030*/ 	.string	""
        /*0030*/ 	.string	"ptxas"
        /*0030*/ 	.string	"Cuda compilation tools, release 13.0, V13.0.88"
        /*0030*/ 	.string	"Build cuda_13.0.r13.0/compiler.36424714_0"
        /*0030*/ 	.string	"-arch sm_100 -m 64 "



//--------------------- .note.nv.cuinfo           --------------------------
	.section	.note.nv.cuinfo,"",@"SHT_NOTE"
	.sectionflags	@"SHF_NOTE_NV_CUINFO"
        /*0018*/ 	.short	0x0002
        /*001a*/ 	.short	0x0064
        /*001c*/ 	.short	0x0082
	.zero		2


//--------------------- .nv.info                  --------------------------
	.section	.nv.info,"",@"SHT_CUDA_INFO"
	.align	4


	//----- nvinfo : EIATTR_REGCOUNT
	.align		4
        /*0000*/ 	.byte	0x04, 0x2f
        /*0002*/ 	.short	(.L_10 - .L_9)
	.align		4
.L_9:
        /*0004*/ 	.word	index@(_Z13processMatrixIL11ReductionOp0EEvP8dataPackPi)
        /*0008*/ 	.word	0x0000000c


	//----- nvinfo : EIATTR_FRAME_SIZE
	.align		4
.L_10:
        /*000c*/ 	.byte	0x04, 0x11
        /*000e*/ 	.short	(.L_12 - .L_11)
	.align		4
.L_11:
        /*0010*/ 	.word	index@(_Z13processMatrixIL11ReductionOp0EEvP8dataPackPi)
        /*0014*/ 	.word	0x00000000


	//----- nvinfo : EIATTR_REGCOUNT
	.align		4
.L_12:
        /*0018*/ 	.byte	0x04, 0x2f
        /*001a*/ 	.short	(.L_14 - .L_13)
	.align		4
.L_13:
        /*001c*/ 	.word	index@(_Z13processMatrixIL11ReductionOp1EEvP8dataPackPi)
        /*0020*/ 	.word	0x0000000c


	//----- nvinfo : EIATTR_FRAME_SIZE
	.align		4
.L_14:
        /*0024*/ 	.byte	0x04, 0x11
        /*0026*/ 	.short	(.L_16 - .L_15)
	.align		4
.L_15:
        /*0028*/ 	.word	index@(_Z13processMatrixIL11ReductionOp1EEvP8dataPackPi)
        /*002c*/ 	.word	0x00000000


	//----- nvinfo : EIATTR_REGCOUNT
	.align		4
.L_16:
        /*0030*/ 	.byte	0x04, 0x2f
        /*0032*/ 	.short	(.L_18 - .L_17)
	.align		4
.L_17:
        /*0034*/ 	.word	index@(_Z13processMatrixIL11ReductionOp2EEvP8dataPackPi)
        /*0038*/ 	.word	0x0000000c


	//----- nvinfo : EIATTR_FRAME_SIZE
	.align		4
.L_18:
        /*003c*/ 	.byte	0x04, 0x11
        /*003e*/ 	.short	(.L_20 - .L_19)
	.align		4
.L_19:
        /*0040*/ 	.word	index@(_Z13processMatrixIL11ReductionOp2EEvP8dataPackPi)
        /*0044*/ 	.word	0x00000000


	//----- nvinfo : EIATTR_REGCOUNT
	.align		4
.L_20:
        /*0048*/ 	.byte	0x04, 0x2f
        /*004a*/ 	.short	(.L_22 - .L_21)
	.align		4
.L_21:
        /*004c*/ 	.word	index@(_Z13processMatrixIL11ReductionOp3EEvP8dataPackPi)
        /*0050*/ 	.word	0x0000000c


	//----- nvinfo : EIATTR_FRAME_SIZE
	.align		4
.L_22:
        /*0054*/ 	.byte	0x04, 0x11
        /*0056*/ 	.short	(.L_24 - .L_23)
	.align		4
.L_23:
        /*0058*/ 	.word	index@(_Z13processMatrixIL11ReductionOp3EEvP8dataPackPi)
        /*005c*/ 	.word	0x00000000


	//----- nvinfo : EIATTR_REGCOUNT
	.align		4
.L_24:
        /*0060*/ 	.byte	0x04, 0x2f
        /*0062*/ 	.short	(.L_26 - .L_25)
	.align		4
.L_25:
        /*0064*/ 	.word	index@(_Z13processMatrixIL11ReductionOp4EEvP8dataPackPi)
        /*0068*/ 	.word	0x0000000c


	//----- nvinfo : EIATTR_FRAME_SIZE
	.align		4
.L_26:
        /*006c*/ 	.byte	0x04, 0x11
        /*006e*/ 	.short	(.L_28 - .L_27)
	.align		4
.L_27:
        /*0070*/ 	.word	index@(_Z13processMatrixIL11ReductionOp4EEvP8dataPackPi)
        /*0074*/ 	.word	0x00000000


	//----- nvinfo : EIATTR_REGCOUNT
	.align		4
.L_28:
        /*0078*/ 	.byte	0x04, 0x2f
        /*007a*/ 	.short	(.L_30 - .L_29)
	.align		4
.L_29:
        /*007c*/ 	.word	index@(_Z13processMatrixIL11ReductionOp5EEvP8dataPackPi)
        /*0080*/ 	.word	0x0000000c


	//----- nvinfo : EIATTR_FRAME_SIZE
	.align		4
.L_30:
        /*0084*/ 	.byte	0x04, 0x11
        /*0086*/ 	.short	(.L_32 - .L_31)
	.align		4
.L_31:
        /*0088*/ 	.word	index@(_Z13processMatrixIL11ReductionOp5EEvP8dataPackPi)
        /*008c*/ 	.word	0x00000000


	//----- nvinfo : EIATTR_REGCOUNT
	.align		4
.L_32:
        /*0090*/ 	.byte	0x04, 0x2f
        /*0092*/ 	.short	(.L_34 - .L_33)
	.align		4
.L_33:
        /*0094*/ 	.word	index@(_Z13processMatrixIL11ReductionOp6EEvP8dataPackPi)
        /*0098*/ 	.word	0x0000000c


	//----- nvinfo : EIATTR_FRAME_SIZE
	.align		4
.L_34:
        /*009c*/ 	.byte	0x04, 0x11
        /*009e*/ 	.short	(.L_36 - .L_35)
	.align		4
.L_35:
        /*00a0*/ 	.word	index@(_Z13processMatrixIL11ReductionOp6EEvP8dataPackPi)
        /*00a4*/ 	.word	0x00000000


	//----- nvinfo : EIATTR_MIN_STACK_SIZE
	.align		4
.L_36:
        /*00a8*/ 	.byte	0x04, 0x12
        /*00aa*/ 	.short	(.L_38 - .L_37)
	.align		4
.L_37:
        /*00ac*/ 	.word	index@(_Z13processMatrixIL11ReductionOp6EEvP8dataPackPi)
        /*00b0*/ 	.word	0x00000000


	//----- nvinfo : EIATTR_MIN_STACK_SIZE
	.align		4
.L_38:
        /*00b4*/ 	.byte	0x04, 0x12
        /*00b6*/ 	.short	(.L_40 - .L_39)
	.align		4
.L_39:
        /*00b8*/ 	.word	index@(_Z13processMatrixIL11ReductionOp5EEvP8dataPackPi)
        /*00bc*/ 	.word	0x00000000


	//----- nvinfo : EIATTR_MIN_STACK_SIZE
	.align		4
.L_40:
        /*00c0*/ 	.byte	0x04, 0x12
        /*00c2*/ 	.short	(.L_42 - .L_41)
	.align		4
.L_41:
        /*00c4*/ 	.word	index@(_Z13processMatrixIL11ReductionOp4EEvP8dataPackPi)
        /*00c8*/ 	.word	0x00000000


	//----- nvinfo : EIATTR_MIN_STACK_SIZE
	.align		4
.L_42:
        /*00cc*/ 	.byte	0x04, 0x12
        /*00ce*/ 	.short	(.L_44 - .L_43)
	.align		4
.L_43:
        /*00d0*/ 	.word	index@(_Z13processMatrixIL11ReductionOp3EEvP8dataPackPi)
        /*00d4*/ 	.word	0x00000000


	//----- nvinfo : EIATTR_MIN_STACK_SIZE
	.align		4
.L_44:
        /*00d8*/ 	.byte	0x04, 0x12
        /*00da*/ 	.short	(.L_46 - .L_45)
	.align		4
.L_45:
        /*00dc*/ 	.word	index@(_Z13processMatrixIL11ReductionOp2EEvP8dataPackPi)
        /*00e0*/ 	.word	0x00000000


	//----- nvinfo : EIATTR_MIN_STACK_SIZE
	.align		4
.L_46:
        /*00e4*/ 	.byte	0x04, 0x12
        /*00e6*/ 	.short	(.L_48 - .L_47)
	.align		4
.L_47:
        /*00e8*/ 	.word	index@(_Z13processMatrixIL11ReductionOp1EEvP8dataPackPi)
        /*00ec*/ 	.word	0x00000000


	//----- nvinfo : EIATTR_MIN_STACK_SIZE
	.align		4
.L_48:
        /*00f0*/ 	.byte	0x04, 0x12
        /*00f2*/ 	.short	(.L_50 - .L_49)
	.align		4
.L_49:
        /*00f4*/ 	.word	index@(_Z13processMatrixIL11ReductionOp0EEvP8dataPackPi)
        /*00f8*/ 	.word	0x00000000
.L_50:


//--------------------- .nv.compat                --------------------------
	.section	.nv.compat,"",@"SHT_CUDA_COMPAT_INFO"
	.align	4
        /*0000*/ 	.byte	0x02, 0x09, 0x00, 0x00, 0x02, 0x02, 0x01, 0x00, 0x02, 0x05, 0x05, 0x00, 0x03, 0x07, 0x01, 0x01
        /*0010*/ 	.byte	0x02, 0x03, 0x00, 0x00, 0x02, 0x06, 0x01, 0x00, 0x04, 0x0b, 0x08, 0x00, 0x09, 0x00, 0x00, 0x00
        /*0020*/ 	.byte	0x00, 0x00, 0x00, 0x00


//--------------------- .nv.info._Z13processMatrixIL11ReductionOp6EEvP8dataPackPi --------------------------
	.section	.nv.info._Z13processMatrixIL11ReductionOp6EEvP8dataPackPi,"",@"SHT_CUDA_INFO"
	.sectionflags	@""
	.align	4


	//----- nvinfo : EIATTR_CUDA_API_VERSION
	.align		4
        /*0000*/ 	.byte	0x04, 0x37
        /*0002*/ 	.short	(.L_52 - .L_51)
.L_51:
        /*0004*/ 	.word	0x00000082


	//----- nvinfo : EIATTR_KPARAM_INFO
	.align		4
.L_52:
        /*0008*/ 	.byte	0x04, 0x17
        /*000a*/ 	.short	(.L_54 - .L_53)
.L_53:
        /*000c*/ 	.word	0x00000000
        /*0010*/ 	.short	0x0001
        /*0012*/ 	.short	0x0008
        /*0014*/ 	.byte	0x00, 0xf5, 0x21, 0x00


	//----- nvinfo : EIATTR_KPARAM_INFO
	.align		4
.L_54:
        /*0018*/ 	.byte	0x04, 0x17
        /*001a*/ 	.short	(.L_56 - .L_55)
.L_55:
        /*001c*/ 	.word	0x00000000
        /*0020*/ 	.short	0x0000
        /*0022*/ 	.short	0x0000
        /*0024*/ 	.byte	0x00, 0xf5, 0x21, 0x00


	//----- nvinfo : EIATTR_SPARSE_MMA_MASK
	.align		4
.L_56:
        /*0028*/ 	.byte	0x03, 0x50
        /*002a*/ 	.short	0x0000


	//----- nvinfo : EIATTR_MAXREG_COUNT
	.align		4
        /*002c*/ 	.byte	0x03, 0x1b
        /*002e*/ 	.short	0x00ff


	//----- nvinfo : EIATTR_NUM_BARRIERS
	.align		4
        /*0030*/ 	.byte	0x02, 0x4c
        /*0032*/ 	.byte	0x01
	.zero		1


	//----- nvinfo : EIATTR_MERCURY_ISA_VERSION
	.align		4
        /*0034*/ 	.byte	0x03, 0x5f
        /*0036*/ 	.short	0x0101


	//----- nvinfo : EIATTR_VRC_CTA_INIT_COUNT
	.align		4
        /*0038*/ 	.byte	0x02, 0x4a
	.zero		1
	.zero		1


	//----- nvinfo : EIATTR_EXIT_INSTR_OFFSETS
	.align		4
        /*003c*/ 	.byte	0x04, 0x1c
        /*003e*/ 	.short	(.L_58 - .L_57)


	//   ....[0]....
.L_57:
        /*0040*/ 	.word	0x00000250


	//   ....[1]....
        /*0044*/ 	.word	0x000002d0


	//----- nvinfo : EIATTR_CBANK_PARAM_SIZE
	.align		4
.L_58:
        /*0048*/ 	.byte	0x03, 0x19
        /*004a*/ 	.short	0x0010


	//----- nvinfo : EIATTR_PARAM_CBANK
	.align		4
        /*004c*/ 	.byte	0x04, 0x0a
        /*004e*/ 	.short	(.L_60 - .L_59)
	.align		4
.L_59:
        /*0050*/ 	.word	index@(.nv.constant0._Z13processMatrixIL11ReductionOp6EEvP8dataPackPi)
        /*0054*/ 	.short	0x0380
        /*0056*/ 	.short	0x0010


	//----- nvinfo : EIATTR_SW_WAR
	.align		4
.L_60:
        /*0058*/ 	.byte	0x04, 0x36
        /*005a*/ 	.short	(.L_62 - .L_61)
.L_61:
        /*005c*/ 	.word	0x00000008
.L_62:


//--------------------- .nv.info._Z13processMatrixIL11ReductionOp5EEvP8dataPackPi --------------------------
	.section	.nv.info._Z13processMatrixIL11ReductionOp5EEvP8dataPackPi,"",@"SHT_CUDA_INFO"
	.sectionflags	@""
	.align	4


	//----- nvinfo : EIATTR_CUDA_API_VERSION
	.align		4
        /*0000*/ 	.byte	0x04, 0x37
        /*0002*/ 	.short	(.L_64 - .L_63)
.L_63:
        /*0004*/ 	.word	0x00000082


	//----- nvinfo : EIATTR_KPARAM_INFO
	.align		4
.L_64:
        /*0008*/ 	.byte	0x04, 0x17
        /*000a*/ 	.short	(.L_66 - .L_65)
.L_65:
        /*000c*/ 	.word	0x00000000
        /*0010*/ 	.short	0x0001
        /*0012*/ 	.short	0x0008
        /*0014*/ 	.byte	0x00, 0xf5, 0x21, 0x00


	//----- nvinfo : EIATTR_KPARAM_INFO
	.align		4
.L_66:
        /*0018*/ 	.byte	0x04, 0x17
        /*001a*/ 	.short	(.L_68 - .L_67)
.L_67:
        /*001c*/ 	.word	0x00000000
        /*0020*/ 	.short	0x0000
        /*0022*/ 	.short	0x0000
        /*0024*/ 	.byte	0x00, 0xf5, 0x21, 0x00


	//----- nvinfo : EIATTR_SPARSE_MMA_MASK
	.align		4
.L_68:
        /*0028*/ 	.byte	0x03, 0x50
        /*002a*/ 	.short	0x0000


	//----- nvinfo : EIATTR_MAXREG_COUNT
	.align		4
        /*002c*/ 	.byte	0x03, 0x1b
        /*002e*/ 	.short	0x00ff


	//----- nvinfo : EIATTR_NUM_BARRIERS
	.align		4
        /*0030*/ 	.byte	0x02, 0x4c
        /*0032*/ 	.byte	0x01
	.zero		1


	//----- nvinfo : EIATTR_MERCURY_ISA_VERSION
	.align		4
        /*0034*/ 	.byte	0x03, 0x5f
        /*0036*/ 	.short	0x0101


	//----- nvinfo : EIATTR_VRC_CTA_INIT_COUNT
	.align		4
        /*0038*/ 	.byte	0x02, 0x4a
	.zero		1
	.zero		1


	//----- nvinfo : EIATTR_EXIT_INSTR_OFFSETS
	.align		4
        /*003c*/ 	.byte	0x04, 0x1c
        /*003e*/ 	.short	(.L_70 - .L_69)


	//   ....[0]....
.L_69:
        /*0040*/ 	.word	0x00000250


	//   ....[1]....
        /*0044*/ 	.word	0x000002c0


	//----- nvinfo : EIATTR_CBANK_PARAM_SIZE
	.align		4
.L_70:
        /*0048*/ 	.byte	0x03, 0x19
        /*004a*/ 	.short	0x0010


	//----- nvinfo : EIATTR_PARAM_CBANK
	.align		4
        /*004c*/ 	.byte	0x04, 0x0a
        /*004e*/ 	.short	(.L_72 - .L_71)
	.align		4
.L_71:
        /*0050*/ 	.word	index@(.nv.constant0._Z13processMatrixIL11ReductionOp5EEvP8dataPackPi)
        /*0054*/ 	.short	0x0380
        /*0056*/ 	.short	0x0010


	//----- nvinfo : EIATTR_SW_WAR
	.align		4
.L_72:
        /*0058*/ 	.byte	0x04, 0x36
        /*005a*/ 	.short	(.L_74 - .L_73)
.L_73:
        /*005c*/ 	.word	0x00000008
.L_74:


//--------------------- .nv.info._Z13processMatrixIL11ReductionOp4EEvP8dataPackPi --------------------------
	.section	.nv.info._Z13processMatrixIL11ReductionOp4EEvP8dataPackPi,"",@"SHT_CUDA_INFO"
	.sectionflags	@""
	.align	4


	//----- nvinfo : EIATTR_CUDA_API_VERSION
	.align		4
        /*0000*/ 	.byte	0x04, 0x37
        /*0002*/ 	.short	(.L_76 - .L_75)
.L_75:
        /*0004*/ 	.word	0x00000082


	//----- nvinfo : EIATTR_KPARAM_INFO
	.align		4
.L_76:
        /*0008*/ 	.byte	0x04, 0x17
        /*000a*/ 	.short	(.L_78 - .L_77)
.L_77:
        /*000c*/ 	.word	0x00000000
        /*0010*/ 	.short	0x0001
        /*0012*/ 	.short	0x0008
        /*0014*/ 	.byte	0x00, 0xf5, 0x21, 0x00


	//----- nvinfo : EIATTR_KPARAM_INFO
	.align		4
.L_78:
        /*0018*/ 	.byte	0x04, 0x17
        /*001a*/ 	.short	(.L_80 - .L_79)
.L_79:
        /*001c*/ 	.word	0x00000000
        /*0020*/ 	.short	0x0000
        /*0022*/ 	.short	0x0000
        /*0024*/ 	.byte	0x00, 0xf5, 0x21, 0x00


	//----- nvinfo : EIATTR_SPARSE_MMA_MASK
	.align		4
.L_80:
        /*0028*/ 	.byte	0x03, 0x50
        /*002a*/ 	.short	0x0000


	//----- nvinfo : EIATTR_MAXREG_COUNT
	.align		4
        /*002c*/ 	.byte	0x03, 0x1b
        /*002e*/ 	.short	0x00ff


	//----- nvinfo : EIATTR_NUM_BARRIERS
	.align		4
        /*0030*/ 	.byte	0x02, 0x4c
        /*0032*/ 	.byte	0x01
	.zero		1


	//----- nvinfo : EIATTR_MERCURY_ISA_VERSION
	.align		4
        /*0034*/ 	.byte	0x03, 0x5f
        /*0036*/ 	.short	0x0101


	//----- nvinfo : EIATTR_VRC_CTA_INIT_COUNT
	.align		4
        /*0038*/ 	.byte	0x02, 0x4a
	.zero		1
	.zero		1


	//----- nvinfo : EIATTR_EXIT_INSTR_OFFSETS
	.align		4
        /*003c*/ 	.byte	0x04, 0x1c
        /*003e*/ 	.short	(.L_82 - .L_81)


	//   ....[0]....
.L_81:
        /*0040*/ 	.word	0x00000250


	//   ....[1]....
        /*0044*/ 	.word	0x000002c0


	//----- nvinfo : EIATTR_CBANK_PARAM_SIZE
	.align		4
.L_82:
        /*0048*/ 	.byte	0x03, 0x19
        /*004a*/ 	.short	0x0010


	//----- nvinfo : EIATTR_PARAM_CBANK
	.align		4
        /*004c*/ 	.byte	0x04, 0x0a
        /*004e*/ 	.short	(.L_84 - .L_83)
	.align		4
.L_83:
        /*0050*/ 	.word	index@(.nv.constant0._Z13processMatrixIL11ReductionOp4EEvP8dataPackPi)
        /*0054*/ 	.short	0x0380
        /*0056*/ 	.short	0x0010


	//----- nvinfo : EIATTR_SW_WAR
	.align		4
.L_84:
        /*0058*/ 	.byte	0x04, 0x36
        /*005a*/ 	.short	(.L_86 - .L_85)
.L_85:
        /*005c*/ 	.word	0x00000008
.L_86:


//--------------------- .nv.info._Z13processMatrixIL11ReductionOp3EEvP8dataPackPi --------------------------
	.section	.nv.info._Z13processMatrixIL11ReductionOp3EEvP8dataPackPi,"",@"SHT_CUDA_INFO"
	.sectionflags	@""
	.align	4


	//----- nvinfo : EIATTR_CUDA_API_VERSION
	.align		4
        /*0000*/ 	.byte	0x04, 0x37
        /*0002*/ 	.short	(.L_88 - .L_87)
.L_87:
        /*0004*/ 	.word	0x00000082


	//----- nvinfo : EIATTR_KPARAM_INFO
	.align		4
.L_88:
        /*0008*/ 	.byte	0x04, 0x17
        /*000a*/ 	.short	(.L_90 - .L_89)
.L_89:
        /*000c*/ 	.word	0x00000000
        /*0010*/ 	.short	0x0001
        /*0012*/ 	.short	0x0008
        /*0014*/ 	.byte	0x00, 0xf5, 0x21, 0x00


	//----- nvinfo : EIATTR_KPARAM_INFO
	.align		4
.L_90:
        /*0018*/ 	.byte	0x04, 0x17
        /*001a*/ 	.short	(.L_92 - .L_91)
.L_91:
        /*001c*/ 	.word	0x00000000
        /*0020*/ 	.short	0x0000
        /*0022*/ 	.short	0x0000
        /*0024*/ 	.byte	0x00, 0xf5, 0x21, 0x00


	//----- nvinfo : EIATTR_SPARSE_MMA_MASK
	.align		4
.L_92:
        /*0028*/ 	.byte	0x03, 0x50
        /*002a*/ 	.short	0x0000


	//----- nvinfo : EIATTR_MAXREG_COUNT
	.align		4
        /*002c*/ 	.byte	0x03, 0x1b
        /*002e*/ 	.short	0x00ff


	//----- nvinfo : EIATTR_NUM_BARRIERS
	.align		4
        /*0030*/ 	.byte	0x02, 0x4c
        /*0032*/ 	.byte	0x01
	.zero		1


	//----- nvinfo : EIATTR_MERCURY_ISA_VERSION
	.align		4
        /*0034*/ 	.byte	0x03, 0x5f
        /*0036*/ 	.short	0x0101


	//----- nvinfo : EIATTR_VRC_CTA_INIT_COUNT
	.align		4
        /*0038*/ 	.byte	0x02, 0x4a
	.zero		1
	.zero		1


	//----- nvinfo : EIATTR_EXIT_INSTR_OFFSETS
	.align		4
        /*003c*/ 	.byte	0x04, 0x1c
        /*003e*/ 	.short	(.L_94 - .L_93)


	//   ....[0]....
.L_93:
        /*0040*/ 	.word	0x00000250


	//   ....[1]....
        /*0044*/ 	.word	0x000002c0


	//----- nvinfo : EIATTR_CBANK_PARAM_SIZE
	.align		4
.L_94:
        /*0048*/ 	.byte	0x03, 0x19
        /*004a*/ 	.short	0x0010


	//----- nvinfo : EIATTR_PARAM_CBANK
	.align		4
        /*004c*/ 	.byte	0x04, 0x0a
        /*004e*/ 	.short	(.L_96 - .L_95)
	.align		4
.L_95:
        /*0050*/ 	.word	index@(.nv.constant0._Z13processMatrixIL11ReductionOp3EEvP8dataPackPi)
        /*0054*/ 	.short	0x0380
        /*0056*/ 	.short	0x0010


	//----- nvinfo : EIATTR_SW_WAR
	.align		4
.L_96:
        /*0058*/ 	.byte	0x04, 0x36
        /*005a*/ 	.short	(.L_98 - .L_97)
.L_97:
        /*005c*/ 	.word	0x00000008
.L_98:


//--------------------- .nv.info._Z13processMatrixIL11ReductionOp2EEvP8dataPackPi --------------------------
	.section	.nv.info._Z13processMatrixIL11ReductionOp2EEvP8dataPackPi,"",@"SHT_CUDA_INFO"
	.sectionflags	@""
	.align	4


	//----- nvinfo : EIATTR_CUDA_API_VERSION
	.align		4
        /*0000*/ 	.byte	0x04, 0x37
        /*0002*/ 	.short	(.L_100 - .L_99)
.L_99:
        /*0004*/ 	.word	0x00000082


	//----- nvinfo : EIATTR_KPARAM_INFO
	.align		4
.L_100:
        /*0008*/ 	.byte	0x04, 0x17
        /*000a*/ 	.short	(.L_102 - .L_101)
.L_101:
        /*000c*/ 	.word	0x00000000
        /*0010*/ 	.short	0x0001
        /*0012*/ 	.short	0x0008
        /*0014*/ 	.byte	0x00, 0xf5, 0x21, 0x00


	//----- nvinfo : EIATTR_KPARAM_INFO
	.align		4
.L_102:
        /*0018*/ 	.byte	0x04, 0x17
        /*001a*/ 	.short	(.L_104 - .L_103)
.L_103:
        /*001c*/ 	.word	0x00000000
        /*0020*/ 	.short	0x0000
        /*0022*/ 	.short	0x0000
        /*0024*/ 	.byte	0x00, 0xf5, 0x21, 0x00


	//----- nvinfo : EIATTR_SPARSE_MMA_MASK
	.align		4
.L_104:
        /*0028*/ 	.byte	0x03, 0x50
        /*002a*/ 	.short	0x0000


	//----- nvinfo : EIATTR_MAXREG_COUNT
	.align		4
        /*002c*/ 	.byte	0x03, 0x1b
        /*002e*/ 	.short	0x00ff


	//----- nvinfo : EIATTR_NUM_BARRIERS
	.align		4
        /*0030*/ 	.byte	0x02, 0x4c
        /*0032*/ 	.byte	0x01
	.zero		1


	//----- nvinfo : EIATTR_MERCURY_ISA_VERSION
	.align		4
        /*0034*/ 	.byte	0x03, 0x5f
        /*0036*/ 	.short	0x0101


	//----- nvinfo : EIATTR_VRC_CTA_INIT_COUNT
	.align		4
        /*0038*/ 	.byte	0x02, 0x4a
	.zero		1
	.zero		1


	//----- nvinfo : EIATTR_EXIT_INSTR_OFFSETS
	.align		4
        /*003c*/ 	.byte	0x04, 0x1c
        /*003e*/ 	.short	(.L_106 - .L_105)


	//   ....[0]....
.L_105:
        /*0040*/ 	.word	0x00000250


	//   ....[1]....
        /*0044*/ 	.word	0x000002c0


	//----- nvinfo : EIATTR_CBANK_PARAM_SIZE
	.align		4
.L_106:
        /*0048*/ 	.byte	0x03, 0x19
        /*004a*/ 	.short	0x0010


	//----- nvinfo : EIATTR_PARAM_CBANK
	.align		4
        /*004c*/ 	.byte	0x04, 0x0a
        /*004e*/ 	.short	(.L_108 - .L_107)
	.align		4
.L_107:
        /*0050*/ 	.word	index@(.nv.constant0._Z13processMatrixIL11ReductionOp2EEvP8dataPackPi)
        /*0054*/ 	.short	0x0380
        /*0056*/ 	.short	0x0010


	//----- nvinfo : EIATTR_SW_WAR
	.align		4
.L_108:
        /*0058*/ 	.byte	0x04, 0x36
        /*005a*/ 	.short	(.L_110 - .L_109)
.L_109:
        /*005c*/ 	.word	0x00000008
.L_110:


//--------------------- .nv.info._Z13processMatrixIL11ReductionOp1EEvP8dataPackPi --------------------------
	.section	.nv.info._Z13processMatrixIL11ReductionOp1EEvP8dataPackPi,"",@"SHT_CUDA_INFO"
	.sectionflags	@""
	.align	4


	//----- nvinfo : EIATTR_CUDA_API_VERSION
	.align		4
        /*0000*/ 	.byte	0x04, 0x37
        /*0002*/ 	.short	(.L_112 - .L_111)
.L_111:
        /*0004*/ 	.word	0x00000082


	//----- nvinfo : EIATTR_KPARAM_INFO
	.align		4
.L_112:
        /*0008*/ 	.byte	0x04, 0x17
        /*000a*/ 	.short	(.L_114 - .L_113)
.L_113:
        /*000c*/ 	.word	0x00000000
        /*0010*/ 	.short	0x0001
        /*0012*/ 	.short	0x0008
        /*0014*/ 	.byte	0x00, 0xf5, 0x21, 0x00


	//----- nvinfo : EIATTR_KPARAM_INFO
	.align		4
.L_114:
        /*0018*/ 	.byte	0x04, 0x17
        /*001a*/ 	.short	(.L_116 - .L_115)
.L_115:
        /*001c*/ 	.word	0x00000000
        /*0020*/ 	.short	0x0000
        /*0022*/ 	.short	0x0000
        /*0024*/ 	.byte	0x00, 0xf5, 0x21, 0x00


	//----- nvinfo : EIATTR_SPARSE_MMA_MASK
	.align		4
.L_116:
        /*0028*/ 	.byte	0x03, 0x50
        /*002a*/ 	.short	0x0000


	//----- nvinfo : EIATTR_MAXREG_COUNT
	.align		4
        /*002c*/ 	.byte	0x03, 0x1b
        /*002e*/ 	.short	0x00ff


	//----- nvinfo : EIATTR_NUM_BARRIERS
	.align		4
        /*0030*/ 	.byte	0x02, 0x4c
        /*0032*/ 	.byte	0x01
	.zero		1


	//----- nvinfo : EIATTR_MERCURY_ISA_VERSION
	.align		4
        /*0034*/ 	.byte	0x03, 0x5f
        /*0036*/ 	.short	0x0101


	//----- nvinfo : EIATTR_VRC_CTA_INIT_COUNT
	.align		4
        /*0038*/ 	.byte	0x02, 0x4a
	.zero		1
	.zero		1


	//----- nvinfo : EIATTR_EXIT_INSTR_OFFSETS
	.align		4
        /*003c*/ 	.byte	0x04, 0x1c
        /*003e*/ 	.short	(.L_118 - .L_117)


	//   ....[0]....
.L_117:
        /*0040*/ 	.word	0x00000250


	//   ....[1]....
        /*0044*/ 	.word	0x000002c0


	//----- nvinfo : EIATTR_CBANK_PARAM_SIZE
	.align		4
.L_118:
        /*0048*/ 	.byte	0x03, 0x19
        /*004a*/ 	.short	0x0010


	//----- nvinfo : EIATTR_PARAM_CBANK
	.align		4
        /*004c*/ 	.byte	0x04, 0x0a
        /*004e*/ 	.short	(.L_120 - .L_119)
	.align		4
.L_119:
        /*0050*/ 	.word	index@(.nv.constant0._Z13processMatrixIL11ReductionOp1EEvP8dataPackPi)
        /*0054*/ 	.short	0x0380
        /*0056*/ 	.short	0x0010


	//----- nvinfo : EIATTR_SW_WAR
	.align		4
.L_120:
        /*0058*/ 	.byte	0x04, 0x36
        /*005a*/ 	.short	(.L_122 - .L_121)
.L_121:
        /*005c*/ 	.word	0x00000008
.L_122:


//--------------------- .nv.info._Z13processMatrixIL11ReductionOp0EEvP8dataPackPi --------------------------
	.section	.nv.info._Z13processMatrixIL11ReductionOp0EEvP8dataPackPi,"",@"SHT_CUDA_INFO"
	.sectionflags	@""
	.align	4


	//----- nvinfo : EIATTR_CUDA_API_VERSION
	.align		4
        /*0000*/ 	.byte	0x04, 0x37
        /*0002*/ 	.short	(.L_124 - .L_123)
.L_123:
        /*0004*/ 	.word	0x00000082


	//----- nvinfo : EIATTR_KPARAM_INFO
	.align		4
.L_124:
        /*0008*/ 	.byte	0x04, 0x17
        /*000a*/ 	.short	(.L_126 - .L_125)
.L_125:
        /*000c*/ 	.word	0x00000000
        /*0010*/ 	.short	0x0001
        /*0012*/ 	.short	0x0008
        /*0014*/ 	.byte	0x00, 0xf5, 0x21, 0x00


	//----- nvinfo : EIATTR_KPARAM_INFO
	.align		4
.L_126:
        /*0018*/ 	.byte	0x04, 0x17
        /*001a*/ 	.short	(.L_128 - .L_127)
.L_127:
        /*001c*/ 	.word	0x00000000
        /*0020*/ 	.short	0x0000
        /*0022*/ 	.short	0x0000
        /*0024*/ 	.byte	0x00, 0xf5, 0x21, 0x00


	//----- nvinfo : EIATTR_SPARSE_MMA_MASK
	.align		4
.L_128:
        /*0028*/ 	.byte	0x03, 0x50
        /*002a*/ 	.short	0x0000


	//----- nvinfo : EIATTR_MAXREG_COUNT
	.align		4
        /*002c*/ 	.byte	0x03, 0x1b
        /*002e*/ 	.short	0x00ff


	//----- nvinfo : EIATTR_NUM_BARRIERS
	.align		4
        /*0030*/ 	.byte	0x02, 0x4c
        /*0032*/ 	.byte	0x01
	.zero		1


	//----- nvinfo : EIATTR_MERCURY_ISA_VERSION
	.align		4
        /*0034*/ 	.byte	0x03, 0x5f
        /*0036*/ 	.short	0x0101


	//----- nvinfo : EIATTR_VRC_CTA_INIT_COUNT
	.align		4
        /*0038*/ 	.byte	0x02, 0x4a
	.zero		1
	.zero		1


	//----- nvinfo : EIATTR_EXIT_INSTR_OFFSETS
	.align		4
        /*003c*/ 	.byte	0x04, 0x1c
        /*003e*/ 	.short	(.L_130 - .L_129)


	//   ....[0]....
.L_129:
        /*0040*/ 	.word	0x00000250


	//   ....[1]....
        /*0044*/ 	.word	0x000002c0


	//----- nvinfo : EIATTR_CBANK_PARAM_SIZE
	.align		4
.L_130:
        /*0048*/ 	.byte	0x03, 0x19
        /*004a*/ 	.short	0x0010


	//----- nvinfo : EIATTR_PARAM_CBANK
	.align		4
        /*004c*/ 	.byte	0x04, 0x0a
        /*004e*/ 	.short	(.L_132 - .L_131)
	.align		4
.L_131:
        /*0050*/ 	.word	index@(.nv.constant0._Z13processMatrixIL11ReductionOp0EEvP8dataPackPi)
        /*0054*/ 	.short	0x0380
        /*0056*/ 	.short	0x0010


	//----- nvinfo : EIATTR_SW_WAR
	.align		4
.L_132:
        /*0058*/ 	.byte	0x04, 0x36
        /*005a*/ 	.short	(.L_134 - .L_133)
.L_133:
        /*005c*/ 	.word	0x00000008
.L_134:


//--------------------- .nv.callgraph             --------------------------
	.section	.nv.callgraph,"",@"SHT_CUDA_CALLGRAPH"
	.align	4
	.sectionentsize	8
	.align		4
        /*0000*/ 	.word	0x00000000
	.align		4
        /*0004*/ 	.word	0xffffffff
	.align		4
        /*0008*/ 	.word	0x00000000
	.align		4
        /*000c*/ 	.word	0xfffffffe
	.align		4
        /*0010*/ 	.word	0x00000000
	.align		4
        /*0014*/ 	.word	0xfffffffd
	.align		4
        /*0018*/ 	.word	0x00000000
	.align		4
        /*001c*/ 	.word	0xfffffffc


//--------------------- .nv.constant4             --------------------------
	.section	.nv.constant4,"a",@progbits
	.align	8
	.align		8
.nv.constant4:
        /*0000*/ 	.dword	precalc_xorwow_matrix
	.align		8
        /*0008*/ 	.dword	precalc_xorwow_offset_matrix
	.align		8
        /*0010*/ 	.dword	mrg32k3aM1
	.align		8
        /*0018*/ 	.dword	mrg32k3aM2
	.align		8
        /*0020*/ 	.dword	mrg32k3aM1SubSeq
	.align		8
        /*0028*/ 	.dword	mrg32k3aM2SubSeq
	.align		8
        /*0030*/ 	.dword	mrg32k3aM1Seq
	.align		8
        /*0038*/ 	.dword	mrg32k3aM2Seq


//--------------------- .nv.constant3             --------------------------
	.section	.nv.constant3,"a",@progbits
	.align	8
.nv.constant3:
	.type		__cr_lgamma_table,@object
	.size		__cr_lgamma_table,(.L_8 - __cr_lgamma_table)
__cr_lgamma_table:
        /*0000*/ 	.byte	0x00, 0x00, 0x00, 0x00, 0x00, 0x00, 0x00, 0x00, 0x00, 0x00, 0x00, 0x00, 0x00, 0x00, 0x00, 0x00
        /*0010*/ 	.byte	0xef, 0x39, 0xfa, 0xfe, 0x42, 0x2e, 0xe6, 0x3f, 0x02, 0x20, 0x2a, 0xfa, 0x0b, 0xab, 0xfc, 0x3f
        /*0020*/ 	.byte	0xf9, 0x2c, 0x92, 0x7c, 0xa7, 0x6c, 0x09, 0x40, 0xc9, 0x79, 0x44, 0x3c, 0x64, 0x26, 0x13, 0x40
        /*0030*/ 	.byte	0xca, 0x01, 0xcf, 0x3a, 0x27, 0x51, 0x1a, 0x40, 0x30, 0xcc, 0x2d, 0xf3, 0xe1, 0x0c, 0x21, 0x40
        /*0040*/ 	.byte	0x0d, 0xb7, 0xfc, 0x82, 0x8e, 0x35, 0x25, 0x40
.L_8:


//--------------------- .text._Z13processMatrixIL11ReductionOp6EEvP8dataPackPi --------------------------
	.section	.text._Z13processMatrixIL11ReductionOp6EEvP8dataPackPi,"ax",@progbits
	.align	128
        .global         _Z13processMatrixIL11ReductionOp6EEvP8dataPackPi
        .type           _Z13processMatrixIL11ReductionOp6EEvP8dataPackPi,@function
        .size           _Z13processMatrixIL11ReductionOp6EEvP8dataPackPi,(.L_x_21 - _Z13processMatrixIL11ReductionOp6EEvP8dataPackPi)
        .other          _Z13processMatrixIL11ReductionOp6EEvP8dataPackPi,@"STO_CUDA_ENTRY STV_DEFAULT"
_Z13processMatrixIL11ReductionOp6EEvP8dataPackPi:
.text._Z13processMatrixIL11ReductionOp6EEvP8dataPackPi:
[----:B------:R-:W-:Y:S01]  /*0000*/  LDC R1, c[0x0][0x37c] ;  /* 0x0000df00ff017b82 */ /* 0x000fe20000000800 */
[----:B------:R-:W0:Y:S01]  /*0010*/  S2R R4, SR_TID.Y ;  /* 0x0000000000047919 */ /* 0x000e220000002200 */
[----:B------:R-:W1:Y:S06]  /*0020*/  LDCU UR8, c[0x0][0x360] ;  /* 0x00006c00ff0877ac */ /* 0x000e6c0008000800 */
[----:B------:R-:W0:Y:S01]  /*0030*/  S2UR UR5, SR_CTAID.Y ;  /* 0x00000000000579c3 */ /* 0x000e220000002600 */
[----:B------:R-:W1:Y:S01]  /*0040*/  S2R R7, SR_TID.X ;  /* 0x0000000000077919 */ /* 0x000e620000002100 */
[----:B------:R-:W2:Y:S06]  /*0050*/  LDCU.64 UR6, c[0x0][0x358] ;  /* 0x00006b00ff0677ac */ /* 0x000eac0008000a00 */
[----:B------:R-:W0:Y:S08]  /*0060*/  LDC R9, c[0x0][0x364] ;  /* 0x0000d900ff097b82 */ /* 0x000e300000000800 */
[----:B------:R-:W3:Y:S08]  /*0070*/  S2UR UR4, SR_CTAID.X ;  /* 0x00000000000479c3 */ /* 0x000ef00000002500 */
[----:B------:R-:W3:Y:S08]  /*0080*/  LDC R5, c[0x0][0x370] ;  /* 0x0000dc00ff057b82 */ /* 0x000ef00000000800 */
[----:B------:R-:W4:Y:S01]  /*0090*/  LDC.64 R2, c[0x0][0x380] ;  /* 0x0000e000ff027b82 */ /* 0x000f220000000a00 */
[----:B0-----:R-:W-:-:S04]  /*00a0*/  IMAD R0, R9, UR5, R4 ;  /* 0x0000000509007c24 */ /* 0x001fc8000f8e0204 */
[----:B---3--:R-:W-:-:S04]  /*00b0*/  IMAD R0, R0, R5, UR4 ;  /* 0x0000000400007e24 */ /* 0x008fc8000f8e0205 */
[----:B-1----:R-:W-:-:S04]  /*00c0*/  IMAD R5, R0, UR8, R7 ;  /* 0x0000000800057c24 */ /* 0x002fc8000f8e0207 */
[----:B----4-:R-:W-:-:S06]  /*00d0*/  IMAD.WIDE R2, R5, 0x4, R2 ;  /* 0x0000000405027825 */ /* 0x010fcc00078e0202 */
[----:B--2---:R-:W2:Y:S01]  /*00e0*/  LDG.E R2, desc[UR6][R2.64] ;  /* 0x0000000602027981 */ /* 0x004ea2000c1e1900 */
[----:B------:R-:W0:Y:S01]  /*00f0*/  S2UR UR5, SR_CgaCtaId ;  /* 0x00000000000579c3 */ /* 0x000e220000008800 */
[----:B------:R-:W-:Y:S01]  /*0100*/  IMAD R0, R4, UR8, R7 ;  /* 0x0000000804007c24 */ /* 0x000fe2000f8e0207 */
[----:B------:R-:W-:Y:S01]  /*0110*/  UMOV UR4, 0x400 ;  /* 0x0000040000047882 */ /* 0x000fe20000000000 */
[----:B------:R-:W-:-:S03]  /*0120*/  IMAD R4, R9, UR8, RZ ;  /* 0x0000000809047c24 */ /* 0x000fc6000f8e02ff */
[----:B------:R-:W-:Y:S02]  /*0130*/  ISETP.NE.AND P0, PT, R0, RZ, PT ;  /* 0x000000ff0000720c */ /* 0x000fe40003f05270 */
[----:B------:R-:W-:Y:S01]  /*0140*/  ISETP.GE.U32.AND P1, PT, R4, 0x2, PT ;  /* 0x000000020400780c */ /* 0x000fe20003f26070 */
[----:B0-----:R-:W-:-:S06]  /*0150*/  ULEA UR4, UR5, UR4, 0x18 ;  /* 0x0000000405047291 */ /* 0x001fcc000f8ec0ff */
[----:B------:R-:W-:-:S05]  /*0160*/  LEA R5, R0, UR4, 0x2 ;  /* 0x0000000400057c11 */ /* 0x000fca000f8e10ff */
[----:B--2---:R0:W-:Y:S01]  /*0170*/  STS [R5], R2 ;  /* 0x0000000205007388 */ /* 0x0041e20000000800 */
[----:B------:R-:W-:Y:S06]  /*0180*/  BAR.SYNC.DEFER_BLOCKING 0x0 ;  /* 0x0000000000007b1d */ /* 0x000fec0000010000 */
[----:B------:R-:W-:Y:S05]  /*0190*/  @!P1 BRA `(.L_x_0) ;  /* 0x00000000002c9947 */ /* 0x000fea0003800000 */
.L_x_1:
[----:B------:R-:W-:-:S04]  /*01a0*/  SHF.R.U32.HI R7, RZ, 0x1, R4 ;  /* 0x00000001ff077819 */ /* 0x000fc80000011604 */
[----:B------:R-:W-:-:S13]  /*01b0*/  ISETP.GE.U32.AND P1, PT, R0, R7, PT ;  /* 0x000000070000720c */ /* 0x000fda0003f26070 */
[----:B0-----:R-:W-:Y:S01]  /*01c0*/  @!P1 IMAD R2, R7, 0x4, R5 ;  /* 0x0000000407029824 */ /* 0x001fe200078e0205 */
[----:B------:R-:W-:Y:S05]  /*01d0*/  @!P1 LDS R3, [R5] ;  /* 0x0000000005039984 */ /* 0x000fea0000000800 */
[----:B------:R-:W0:Y:S02]  /*01e0*/  @!P1 LDS R2, [R2] ;  /* 0x0000000002029984 */ /* 0x000e240000000800 */
[----:B0-----:R-:W-:-:S05]  /*01f0*/  @!P1 IMAD.IADD R6, R3, 0x1, -R2 ;  /* 0x0000000103069824 */ /* 0x001fca00078e0a02 */
[----:B------:R1:W-:Y:S01]  /*0200*/  @!P1 STS [R5], R6 ;  /* 0x0000000605009388 */ /* 0x0003e20000000800 */
[----:B------:R-:W-:Y:S01]  /*0210*/  BAR.SYNC.DEFER_BLOCKING 0x0 ;  /* 0x0000000000007b1d */ /* 0x000fe20000010000 */
[----:B------:R-:W-:Y:S02]  /*0220*/  ISETP.GT.U32.AND P1, PT, R4, 0x3, PT ;  /* 0x000000030400780c */ /* 0x000fe40003f24070 */
[----:B------:R-:W-:-:S11]  /*0230*/  MOV R4, R7 ;  /* 0x0000000700047202 */ /* 0x000fd60000000f00 */
[----:B-1----:R-:W-:Y:S05]  /*0240*/  @P1 BRA `(.L_x_1) ;  /* 0xfffffffc00d41947 */ /* 0x002fea000383ffff */
.L_x_0:
[----:B------:R-:W-:Y:S05]  /*0250*/  @P0 EXIT ;  /* 0x000000000000094d */ /* 0x000fea0003800000 */
[----:B------:R-:W1:Y:S01]  /*0260*/  S2UR UR5, SR_CgaCtaId ;  /* 0x00000000000579c3 */ /* 0x000e620000008800 */
[----:B------:R-:W-:-:S07]  /*0270*/  UMOV UR4, 0x400 ;  /* 0x0000040000047882 */ /* 0x000fce0000000000 */
[----:B0-----:R-:W0:Y:S01]  /*0280*/  LDC.64 R2, c[0x0][0x388] ;  /* 0x0000e200ff027b82 */ /* 0x001e220000000a00 */
[----:B-1----:R-:W-:-:S09]  /*0290*/  ULEA UR4, UR5, UR4, 0x18 ;  /* 0x0000000405047291 */ /* 0x002fd2000f8ec0ff */
[----:B------:R-:W1:Y:S02]  /*02a0*/  LDS R0, [UR4] ;  /* 0x00000004ff007984 */ /* 0x000e640008000800 */
[----:B-1----:R-:W-:-:S05]  /*02b0*/  IADD3 R5, PT, PT, -R0, RZ, RZ ;  /* 0x000000ff00057210 */ /* 0x002fca0007ffe1ff */
[----:B0-----:R-:W-:Y:S01]  /*02c0*/  REDG.E.ADD.STRONG.GPU desc[UR6][R2.64], R5 ;  /* 0x000000050200798e */ /* 0x001fe2000c12e106 */
[----:B------:R-:W-:Y:S05]  /*02d0*/  EXIT ;  /* 0x000000000000794d */ /* 0x000fea0003800000 */
.L_x_2:
[----:B------:R-:W-:-:S00]  /*02e0*/  BRA `(.L_x_2) ;  /* 0xfffffffc00fc7947 */ /* 0x000fc0000383ffff */
[----:B------:R-:W-:-:S00]  /*02f0*/  NOP ;  /* 0x0000000000007918 */ /* 0x000fc00000000000 */
        /* <DEDUP_REMOVED lines=8> */
.L_x_21:


//--------------------- .text._Z13processMatrixIL11ReductionOp5EEvP8dataPackPi --------------------------
	.section	.text._Z13processMatrixIL11ReductionOp5EEvP8dataPackPi,"ax",@progbits
	.align	128
        .global         _Z13processMatrixIL11ReductionOp5EEvP8dataPackPi
        .type           _Z13processMatrixIL11ReductionOp5EEvP8dataPackPi,@function
        .size           _Z13processMatrixIL11ReductionOp5EEvP8dataPackPi,(.L_x_22 - _Z13processMatrixIL11ReductionOp5EEvP8dataPackPi)
        .other          _Z13processMatrixIL11ReductionOp5EEvP8dataPackPi,@"STO_CUDA_ENTRY STV_DEFAULT"
_Z13processMatrixIL11ReductionOp5EEvP8dataPackPi:
.text._Z13processMatrixIL11ReductionOp5EEvP8dataPackPi:
        /* <DEDUP_REMOVED lines=26> */
.L_x_4:
[----:B------:R-:W-:-:S04]  /*01a0*/  SHF.R.U32.HI R7, RZ, 0x1, R4 ;  /* 0x00000001ff077819 */ /* 0x000fc80000011604 */
[----:B------:R-:W-:-:S13]  /*01b0*/  ISETP.GE.U32.AND P1, PT, R0, R7, PT ;  /* 0x000000070000720c */ /* 0x000fda0003f26070 */
[----:B0-----:R-:W-:Y:S01]  /*01c0*/  @!P1 IMAD R2, R7, 0x4, R5 ;  /* 0x0000000407029824 */ /* 0x001fe200078e0205 */
[----:B------:R-:W-:Y:S05]  /*01d0*/  @!P1 LDS R3, [R5] ;  /* 0x0000000005039984 */ /* 0x000fea0000000800 */
[----:B------:R-:W0:Y:S02]  /*01e0*/  @!P1 LDS R2, [R2] ;  /* 0x0000000002029984 */ /* 0x000e240000000800 */
[----:B0-----:R-:W-:-:S05]  /*01f0*/  @!P1 VIMNMX R6, PT, PT, R3, R2, !PT ;  /* 0x0000000203069248 */ /* 0x001fca0007fe0100 */
[----:B------:R1:W-:Y:S01]  /*0200*/  @!P1 STS [R5], R6 ;  /* 0x0000000605009388 */ /* 0x0003e20000000800 */
[----:B------:R-:W-:Y:S01]  /*0210*/  BAR.SYNC.DEFER_BLOCKING 0x0 ;  /* 0x0000000000007b1d */ /* 0x000fe20000010000 */
[----:B------:R-:W-:Y:S02]  /*0220*/  ISETP.GT.U32.AND P1, PT, R4, 0x3, PT ;  /* 0x000000030400780c */ /* 0x000fe40003f24070 */
[----:B------:R-:W-:-:S11]  /*0230*/  MOV R4, R7 ;  /* 0x0000000700047202 */ /* 0x000fd60000000f00 */
[----:B-1----:R-:W-:Y:S05]  /*0240*/  @P1 BRA `(.L_x_4) ;  /* 0xfffffffc00d41947 */ /* 0x002fea000383ffff */
.L_x_3:
[----:B------:R-:W-:Y:S05]  /*0250*/  @P0 EXIT ;  /* 0x000000000000094d */ /* 0x000fea0003800000 */
[----:B------:R-:W1:Y:S01]  /*0260*/  S2UR UR5, SR_CgaCtaId ;  /* 0x00000000000579c3 */ /* 0x000e620000008800 */
[----:B------:R-:W-:-:S07]  /*0270*/  UMOV UR4, 0x400 ;  /* 0x0000040000047882 */ /* 0x000fce0000000000 */
[----:B0-----:R-:W0:Y:S01]  /*0280*/  LDC.64 R2, c[0x0][0x388] ;  /* 0x0000e200ff027b82 */ /* 0x001e220000000a00 */
[----:B-1----:R-:W-:-:S09]  /*0290*/  ULEA UR4, UR5, UR4, 0x18 ;  /* 0x0000000405047291 */ /* 0x002fd2000f8ec0ff */
[----:B------:R-:W0:Y:S04]  /*02a0*/  LDS R5, [UR4] ;  /* 0x00000004ff057984 */ /* 0x000e280008000800 */
[----:B0-----:R-:W-:Y:S01]  /*02b0*/  REDG.E.MAX.S32.STRONG.GPU desc[UR6][R2.64], R5 ;  /* 0x000000050200798e */ /* 0x001fe2000d12e306 */
[----:B------:R-:W-:Y:S05]  /*02c0*/  EXIT ;  /* 0x000000000000794d */ /* 0x000fea0003800000 */
.L_x_5:
        /* <DEDUP_REMOVED lines=11> */
.L_x_22:


//--------------------- .text._Z13processMatrixIL11ReductionOp4EEvP8dataPackPi --------------------------
	.section	.text._Z13processMatrixIL11ReductionOp4EEvP8dataPackPi,"ax",@progbits
	.align	128
        .global         _Z13processMatrixIL11ReductionOp4EEvP8dataPackPi
        .type           _Z13processMatrixIL11ReductionOp4EEvP8dataPackPi,@function
        .size           _Z13processMatrixIL11ReductionOp4EEvP8dataPackPi,(.L_x_23 - _Z13processMatrixIL11ReductionOp4EEvP8dataPackPi)
        .other          _Z13processMatrixIL11ReductionOp4EEvP8dataPackPi,@"STO_CUDA_ENTRY STV_DEFAULT"
_Z13processMatrixIL11ReductionOp4EEvP8dataPackPi:
.text._Z13processMatrixIL11ReductionOp4EEvP8dataPackPi:
        /* <DEDUP_REMOVED lines=26> */
.L_x_7:
[----:B------:R-:W-:-:S04]  /*01a0*/  SHF.R.U32.HI R7, RZ, 0x1, R4 ;  /* 0x00000001ff077819 */ /* 0x000fc80000011604 */
[----:B------:R-:W-:-:S13]  /*01b0*/  ISETP.GE.U32.AND P1, PT, R0, R7, PT ;  /* 0x000000070000720c */ /* 0x000fda0003f26070 */
[----:B0-----:R-:W-:Y:S01]  /*01c0*/  @!P1 IMAD R2, R7, 0x4, R5 ;  /* 0x0000000407029824 */ /* 0x001fe200078e0205 */
[----:B------:R-:W-:Y:S05]  /*01d0*/  @!P1 LDS R3, [R5] ;  /* 0x0000000005039984 */ /* 0x000fea0000000800 */
[----:B------:R-:W0:Y:S02]  /*01e0*/  @!P1 LDS R2, [R2] ;  /* 0x0000000002029984 */ /* 0x000e240000000800 */
[----:B0-----:R-:W-:-:S05]  /*01f0*/  @!P1 VIMNMX R6, PT, PT, R3, R2, PT ;  /* 0x0000000203069248 */ /* 0x001fca0003fe0100 */
[----:B------:R1:W-:Y:S01]  /*0200*/  @!P1 STS [R5], R6 ;  /* 0x0000000605009388 */ /* 0x0003e20000000800 */
[----:B------:R-:W-:Y:S01]  /*0210*/  BAR.SYNC.DEFER_BLOCKING 0x0 ;  /* 0x0000000000007b1d */ /* 0x000fe20000010000 */
[----:B------:R-:W-:Y:S02]  /*0220*/  ISETP.GT.U32.AND P1, PT, R4, 0x3, PT ;  /* 0x000000030400780c */ /* 0x000fe40003f24070 */
[----:B------:R-:W-:-:S11]  /*0230*/  MOV R4, R7 ;  /* 0x0000000700047202 */ /* 0x000fd60000000f00 */
[----:B-1----:R-:W-:Y:S05]  /*0240*/  @P1 BRA `(.L_x_7) ;  /* 0xfffffffc00d41947 */ /* 0x002fea000383ffff */
.L_x_6:
[----:B------:R-:W-:Y:S05]  /*0250*/  @P0 EXIT ;  /* 0x000000000000094d */ /* 0x000fea0003800000 */
[----:B------:R-:W1:Y:S01]  /*0260*/  S2UR UR5, SR_CgaCtaId ;  /* 0x00000000000579c3 */ /* 0x000e620000008800 */
[----:B------:R-:W-:-:S07]  /*0270*/  UMOV UR4, 0x400 ;  /* 0x0000040000047882 */ /* 0x000fce0000000000 */
[----:B0-----:R-:W0:Y:S01]  /*0280*/  LDC.64 R2, c[0x0][0x388] ;  /* 0x0000e200ff027b82 */ /* 0x001e220000000a00 */
[----:B-1----:R-:W-:-:S09]  /*0290*/  ULEA UR4, UR5, UR4, 0x18 ;  /* 0x0000000405047291 */ /* 0x002fd2000f8ec0ff */
[----:B------:R-:W0:Y:S04]  /*02a0*/  LDS R5, [UR4] ;  /* 0x00000004ff057984 */ /* 0x000e280008000800 */
[----:B0-----:R-:W-:Y:S01]  /*02b0*/  REDG.E.MIN.S32.STRONG.GPU desc[UR6][R2.64], R5 ;  /* 0x000000050200798e */ /* 0x001fe2000c92e306 */
[----:B------:R-:W-:Y:S05]  /*02c0*/  EXIT ;  /* 0x000000000000794d */ /* 0x000fea0003800000 */
.L_x_8:
        /* <DEDUP_REMOVED lines=11> */
.L_x_23:


//--------------------- .text._Z13processMatrixIL11ReductionOp3EEvP8dataPackPi --------------------------
	.section	.text._Z13processMatrixIL11ReductionOp3EEvP8dataPackPi,"ax",@progbits
	.align	128
        .global         _Z13processMatrixIL11ReductionOp3EEvP8dataPackPi
        .type           _Z13processMatrixIL11ReductionOp3EEvP8dataPackPi,@function
        .size           _Z13processMatrixIL11ReductionOp3EEvP8dataPackPi,(.L_x_24 - _Z13processMatrixIL11ReductionOp3EEvP8dataPackPi)
        .other          _Z13processMatrixIL11ReductionOp3EEvP8dataPackPi,@"STO_CUDA_ENTRY STV_DEFAULT"
_Z13processMatrixIL11ReductionOp3EEvP8dataPackPi:
.text._Z13processMatrixIL11ReductionOp3EEvP8dataPackPi:
        /* <DEDUP_REMOVED lines=26> */
.L_x_10:
[----:B------:R-:W-:-:S04]  /*01a0*/  SHF.R.U32.HI R7, RZ, 0x1, R4 ;  /* 0x00000001ff077819 */ /* 0x000fc80000011604 */
[----:B------:R-:W-:-:S13]  /*01b0*/  ISETP.GE.U32.AND P1, PT, R0, R7, PT ;  /* 0x000000070000720c */ /* 0x000fda0003f26070 */
[----:B0-----:R-:W-:Y:S01]  /*01c0*/  @!P1 IMAD R2, R7, 0x4, R5 ;  /* 0x0000000407029824 */ /* 0x001fe200078e0205 */
[----:B------:R-:W-:Y:S05]  /*01d0*/  @!P1 LDS R3, [R5] ;  /* 0x0000000005039984 */ /* 0x000fea0000000800 */
[----:B------:R-:W0:Y:S02]  /*01e0*/  @!P1 LDS R2, [R2] ;  /* 0x0000000002029984 */ /* 0x000e240000000800 */
[----:B0-----:R-:W-:-:S05]  /*01f0*/  @!P1 LOP3.LUT R6, R3, R2, RZ, 0xfc, !PT ;  /* 0x0000000203069212 */ /* 0x001fca00078efcff */
[----:B------:R1:W-:Y:S01]  /*0200*/  @!P1 STS [R5], R6 ;  /* 0x0000000605009388 */ /* 0x0003e20000000800 */
[----:B------:R-:W-:Y:S01]  /*0210*/  BAR.SYNC.DEFER_BLOCKING 0x0 ;  /* 0x0000000000007b1d */ /* 0x000fe20000010000 */
[----:B------:R-:W-:Y:S02]  /*0220*/  ISETP.GT.U32.AND P1, PT, R4, 0x3, PT ;  /* 0x000000030400780c */ /* 0x000fe40003f24070 */
[----:B------:R-:W-:-:S11]  /*0230*/  MOV R4, R7 ;  /* 0x0000000700047202 */ /* 0x000fd60000000f00 */
[----:B-1----:R-:W-:Y:S05]  /*0240*/  @P1 BRA `(.L_x_10) ;  /* 0xfffffffc00d41947 */ /* 0x002fea000383ffff */
.L_x_9:
[----:B------:R-:W-:Y:S05]  /*0250*/  @P0 EXIT ;  /* 0x000000000000094d */ /* 0x000fea0003800000 */
[----:B------:R-:W1:Y:S01]  /*0260*/  S2UR UR5, SR_CgaCtaId ;  /* 0x00000000000579c3 */ /* 0x000e620000008800 */
[----:B------:R-:W-:-:S07]  /*0270*/  UMOV UR4, 0x400 ;  /* 0x0000040000047882 */ /* 0x000fce0000000000 */
[----:B0-----:R-:W0:Y:S01]  /*0280*/  LDC.64 R2, c[0x0][0x388] ;  /* 0x0000e200ff027b82 */ /* 0x001e220000000a00 */
[----:B-1----:R-:W-:-:S09]  /*0290*/  ULEA UR4, UR5, UR4, 0x18 ;  /* 0x0000000405047291 */ /* 0x002fd2000f8ec0ff */
[----:B------:R-:W0:Y:S04]  /*02a0*/  LDS R5, [UR4] ;  /* 0x00000004ff057984 */ /* 0x000e280008000800 */
[----:B0-----:R-:W-:Y:S01]  /*02b0*/  REDG.E.OR.STRONG.GPU desc[UR6][R2.64], R5 ;  /* 0x000000050200798e */ /* 0x001fe2000f12e106 */
[----:B------:R-:W-:Y:S05]  /*02c0*/  EXIT ;  /* 0x000000000000794d */ /* 0x000fea0003800000 */
.L_x_11:
        /* <DEDUP_REMOVED lines=11> */
.L_x_24:


//--------------------- .text._Z13processMatrixIL11ReductionOp2EEvP8dataPackPi --------------------------
	.section	.text._Z13processMatrixIL11ReductionOp2EEvP8dataPackPi,"ax",@progbits
	.align	128
        .global         _Z13processMatrixIL11ReductionOp2EEvP8dataPackPi
        .type           _Z13processMatrixIL11ReductionOp2EEvP8dataPackPi,@function
        .size           _Z13processMatrixIL11ReductionOp2EEvP8dataPackPi,(.L_x_25 - _Z13processMatrixIL11ReductionOp2EEvP8dataPackPi)
        .other          _Z13processMatrixIL11ReductionOp2EEvP8dataPackPi,@"STO_CUDA_ENTRY STV_DEFAULT"
_Z13processMatrixIL11ReductionOp2EEvP8dataPackPi:
.text._Z13processMatrixIL11ReductionOp2EEvP8dataPackPi:
        /* <DEDUP_REMOVED lines=26> */
.L_x_13:
        /* <DEDUP_REMOVED lines=11> */
.L_x_12:
[----:B------:R-:W-:Y:S05]  /*0250*/  @P0 EXIT ;  /* 0x000000000000094d */ /* 0x000fea0003800000 */
[----:B------:R-:W1:Y:S01]  /*0260*/  S2UR UR5, SR_CgaCtaId ;  /* 0x00000000000579c3 */ /* 0x000e620000008800 */
[----:B------:R-:W-:-:S07]  /*0270*/  UMOV UR4, 0x400 ;  /* 0x0000040000047882 */ /* 0x000fce0000000000 */
[----:B0-----:R-:W0:Y:S01]  /*0280*/  LDC.64 R2, c[0x0][0x388] ;  /* 0x0000e200ff027b82 */ /* 0x001e220000000a00 */
[----:B-1----:R-:W-:-:S09]  /*0290*/  ULEA UR4, UR5, UR4, 0x18 ;  /* 0x0000000405047291 */ /* 0x002fd2000f8ec0ff */
[----:B------:R-:W0:Y:S04]  /*02a0*/  LDS R5, [UR4] ;  /* 0x00000004ff057984 */ /* 0x000e280008000800 */
[----:B0-----:R-:W-:Y:S01]  /*02b0*/  REDG.E.AND.STRONG.GPU desc[UR6][R2.64], R5 ;  /* 0x000000050200798e */ /* 0x001fe2000e92e106 */
[----:B------:R-:W-:Y:S05]  /*02c0*/  EXIT ;  /* 0x000000000000794d */ /* 0x000fea0003800000 */
.L_x_14:
        /* <DEDUP_REMOVED lines=11> */
.L_x_25:


//--------------------- .text._Z13processMatrixIL11ReductionOp1EEvP8dataPackPi --------------------------
	.section	.text._Z13processMatrixIL11ReductionOp1EEvP8dataPackPi,"ax",@progbits
	.align	128
        .global         _Z13processMatrixIL11ReductionOp1EEvP8dataPackPi
        .type           _Z13processMatrixIL11ReductionOp1EEvP8dataPackPi,@function
        .size           _Z13processMatrixIL11ReductionOp1EEvP8dataPackPi,(.L_x_26 - _Z13processMatrixIL11ReductionOp1EEvP8dataPackPi)
        .other          _Z13processMatrixIL11ReductionOp1EEvP8dataPackPi,@"STO_CUDA_ENTRY STV_DEFAULT"
_Z13processMatrixIL11ReductionOp1EEvP8dataPackPi:
.text._Z13processMatrixIL11ReductionOp1EEvP8dataPackPi:
        /* <DEDUP_REMOVED lines=26> */
.L_x_16:
        /* <DEDUP_REMOVED lines=11> */
.L_x_15:
[----:B------:R-:W-:Y:S05]  /*0250*/  @P0 EXIT ;  /* 0x000000000000094d */ /* 0x000fea0003800000 */
[----:B------:R-:W1:Y:S01]  /*0260*/  S2UR UR5, SR_CgaCtaId ;  /* 0x00000000000579c3 */ /* 0x000e620000008800 */
[----:B------:R-:W-:-:S07]  /*0270*/  UMOV UR4, 0x400 ;  /* 0x0000040000047882 */ /* 0x000fce0000000000 */
[----:B0-----:R-:W0:Y:S01]  /*0280*/  LDC.64 R2, c[0x0][0x388] ;  /* 0x0000e200ff027b82 */ /* 0x001e220000000a00 */
[----:B-1----:R-:W-:-:S09]  /*0290*/  ULEA UR4, UR5, UR4, 0x18 ;  /* 0x0000000405047291 */ /* 0x002fd2000f8ec0ff */
[----:B------:R-:W0:Y:S04]  /*02a0*/  LDS R5, [UR4] ;  /* 0x00000004ff057984 */ /* 0x000e280008000800 */
[----:B0-----:R-:W-:Y:S01]  /*02b0*/  REDG.E.XOR.STRONG.GPU desc[UR6][R2.64], R5 ;  /* 0x000000050200798e */ /* 0x001fe2000f92e106 */
[----:B------:R-:W-:Y:S05]  /*02c0*/  EXIT ;  /* 0x000000000000794d */ /* 0x000fea0003800000 */
.L_x_17:
        /* <DEDUP_REMOVED lines=11> */
.L_x_26:


//--------------------- .text._Z13processMatrixIL11ReductionOp0EEvP8dataPackPi --------------------------
	.section	.text._Z13processMatrixIL11ReductionOp0EEvP8dataPackPi,"ax",@progbits
	.align	128
        .global         _Z13processMatrixIL11ReductionOp0EEvP8dataPackPi
        .type           _Z13processMatrixIL11ReductionOp0EEvP8dataPackPi,@function
        .size           _Z13processMatrixIL11ReductionOp0EEvP8dataPackPi,(.L_x_27 - _Z13processMatrixIL11ReductionOp0EEvP8dataPackPi)
        .other          _Z13processMatrixIL11ReductionOp0EEvP8dataPackPi,@"STO_CUDA_ENTRY STV_DEFAULT"
_Z13processMatrixIL11ReductionOp0EEvP8dataPackPi:
.text._Z13processMatrixIL11ReductionOp0EEvP8dataPackPi:
        /* <DEDUP_REMOVED lines=26> */
.L_x_19:
[----:B------:R-:W-:-:S04]  /*01a0*/  SHF.R.U32.HI R7, RZ, 0x1, R4 ;  /* 0x00000001ff077819 */ /* 0x000fc80000011604 */
[----:B------:R-:W-:-:S13]  /*01b0*/  ISETP.GE.U32.AND P1, PT, R0, R7, PT ;  /* 0x000000070000720c */ /* 0x000fda0003f26070 */
[----:B0-----:R-:W-:Y:S01]  /*01c0*/  @!P1 LEA R2, R7, R5, 0x2 ;  /* 0x0000000507029211 */ /* 0x001fe200078e10ff */
[----:B------:R-:W-:Y:S05]  /*01d0*/  @!P1 LDS R3, [R5] ;  /* 0x0000000005039984 */ /* 0x000fea0000000800 */
[----:B------:R-:W0:Y:S02]  /*01e0*/  @!P1 LDS R2, [R2] ;  /* 0x0000000002029984 */ /* 0x000e240000000800 */
[----:B0-----:R-:W-:-:S05]  /*01f0*/  @!P1 IADD3 R6, PT, PT, R2, R3, RZ ;  /* 0x0000000302069210 */ /* 0x001fca0007ffe0ff */
[----:B------:R1:W-:Y:S01]  /*0200*/  @!P1 STS [R5], R6 ;  /* 0x0000000605009388 */ /* 0x0003e20000000800 */
[----:B------:R-:W-:Y:S01]  /*0210*/  BAR.SYNC.DEFER_BLOCKING 0x0 ;  /* 0x0000000000007b1d */ /* 0x000fe20000010000 */
[----:B------:R-:W-:Y:S02]  /*0220*/  ISETP.GT.U32.AND P1, PT, R4, 0x3, PT ;  /* 0x000000030400780c */ /* 0x000fe40003f24070 */
[----:B------:R-:W-:-:S11]  /*0230*/  MOV R4, R7 ;  /* 0x0000000700047202 */ /* 0x000fd60000000f00 */
[----:B-1----:R-:W-:Y:S05]  /*0240*/  @P1 BRA `(.L_x_19) ;  /* 0xfffffffc00d41947 */ /* 0x002fea000383ffff */
.L_x_18:
[----:B------:R-:W-:Y:S05]  /*0250*/  @P0 EXIT ;  /* 0x000000000000094d */ /* 0x000fea0003800000 */
[----:B------:R-:W1:Y:S01]  /*0260*/  S2UR UR5, SR_CgaCtaId ;  /* 0x00000000000579c3 */ /* 0x000e620000008800 */
[----:B------:R-:W-:-:S07]  /*0270*/  UMOV UR4, 0x400 ;  /* 0x0000040000047882 */ /* 0x000fce0000000000 */
[----:B0-----:R-:W0:Y:S01]  /*0280*/  LDC.64 R2, c[0x0][0x388] ;  /* 0x0000e200ff027b82 */ /* 0x001e220000000a00 */
[----:B-1----:R-:W-:-:S09]  /*0290*/  ULEA UR4, UR5, UR4, 0x18 ;  /* 0x0000000405047291 */ /* 0x002fd2000f8ec0ff */
[----:B------:R-:W0:Y:S04]  /*02a0*/  LDS R5, [UR4] ;  /* 0x00000004ff057984 */ /* 0x000e280008000800 */
[----:B0-----:R-:W-:Y:S01]  /*02b0*/  REDG.E.ADD.STRONG.GPU desc[UR6][R2.64], R5 ;  /* 0x000000050200798e */ /* 0x001fe2000c12e106 */
[----:B------:R-:W-:Y:S05]  /*02c0*/  EXIT ;  /* 0x000000000000794d */ /* 0x000fea0003800000 */
.L_x_20:
        /* <DEDUP_REMOVED lines=11> */
.L_x_27:


//--------------------- .nv.global.init           --------------------------
	.section	.nv.global.init,"aw",@progbits
	.align	4
.nv.global.init:
	.type		mrg32k3aM1SubSeq,@object
	.size		mrg32k3aM1SubSeq,(mrg32k3aM2SubSeq - mrg32k3aM1SubSeq)
mrg32k3aM1SubSeq:
        /*0000*/ 	.byte	0x0b, 0xcc, 0xee, 0x04, 0x73, 0x29, 0x8b, 0x6f, 0xf6, 0x53, 0x03, 0xf6, 0x23, 0xf6, 0xea, 0xda
        /* <DEDUP_REMOVED lines=125> */
	.type		mrg32k3aM2SubSeq,@object
	.size		mrg32k3aM2SubSeq,(mrg32k3aM1 - mrg32k3aM2SubSeq)
mrg32k3aM2SubSeq:
        /* <DEDUP_REMOVED lines=126> */
	.type		mrg32k3aM1,@object
	.size		mrg32k3aM1,(mrg32k3aM1Seq - mrg32k3aM1)
mrg32k3aM1:
        /* <DEDUP_REMOVED lines=144> */
	.type		mrg32k3aM1Seq,@object
	.size		mrg32k3aM1Seq,(mrg32k3aM2 - mrg32k3aM1Seq)
mrg32k3aM1Seq:
        /* <DEDUP_REMOVED lines=144> */
	.type		mrg32k3aM2,@object
	.size		mrg32k3aM2,(mrg32k3aM2Seq - mrg32k3aM2)
mrg32k3aM2:
        /* <DEDUP_REMOVED lines=144> */
	.type		mrg32k3aM2Seq,@object
	.size		mrg32k3aM2Seq,(precalc_xorwow_matrix - mrg32k3aM2Seq)
mrg32k3aM2Seq:
        /* <DEDUP_REMOVED lines=144> */
	.type		precalc_xorwow_matrix,@object
	.size		precalc_xorwow_matrix,(precalc_xorwow_offset_matrix - precalc_xorwow_matrix)
precalc_xorwow_matrix:
        /* <DEDUP_REMOVED lines=6400> */
	.type		precalc_xorwow_offset_matrix,@object
	.size		precalc_xorwow_offset_matrix,(.L_1 - precalc_xorwow_offset_matrix)
precalc_xorwow_offset_matrix:
        /* <DEDUP_REMOVED lines=6400> */
.L_1:


//--------------------- .nv.shared._Z13processMatrixIL11ReductionOp6EEvP8dataPackPi --------------------------
	.section	.nv.shared._Z13processMatrixIL11ReductionOp6EEvP8dataPackPi,"aw",@nobits
	.sectionflags	@""
	.align	4
.nv.shared._Z13processMatrixIL11ReductionOp6EEvP8dataPackPi:
	.zero		5120


//--------------------- .nv.shared.reserved.0     --------------------------
	.section	.nv.shared.reserved.0,"aw",@nobits
	.weak		__nv_reservedSMEM_offset_0_alias
	.size		__nv_reservedSMEM_offset_0_alias, 0, 64
	.other		__nv_reservedSMEM_offset_0_alias,@"STO_CUDA_RESERVED_SHARED STV_DEFAULT"
__nv_reservedSMEM_offset_0_alias:
	.zero		0
	.zero		64


//--------------------- .nv.shared._Z13processMatrixIL11ReductionOp5EEvP8dataPackPi --------------------------
	.section	.nv.shared._Z13processMatrixIL11ReductionOp5EEvP8dataPackPi,"aw",@nobits
	.sectionflags	@""
	.align	4
.nv.shared._Z13processMatrixIL11ReductionOp5EEvP8dataPackPi:
	.zero		5120


//--------------------- .nv.shared._Z13processMatrixIL11ReductionOp4EEvP8dataPackPi --------------------------
	.section	.nv.shared._Z13processMatrixIL11ReductionOp4EEvP8dataPackPi,"aw",@nobits
	.sectionflags	@""
	.align	4
.nv.shared._Z13processMatrixIL11ReductionOp4EEvP8dataPackPi:
	.zero		5120


//--------------------- .nv.shared._Z13processMatrixIL11ReductionOp3EEvP8dataPackPi --------------------------
	.section	.nv.shared._Z13processMatrixIL11ReductionOp3EEvP8dataPackPi,"aw",@nobits
	.sectionflags	@""
	.align	4
.nv.shared._Z13processMatrixIL11ReductionOp3EEvP8dataPackPi:
	.zero		5120


//--------------------- .nv.shared._Z13processMatrixIL11ReductionOp2EEvP8dataPackPi --------------------------
	.section	.nv.shared._Z13processMatrixIL11ReductionOp2EEvP8dataPackPi,"aw",@nobits
	.sectionflags	@""
	.align	4
.nv.shared._Z13processMatrixIL11ReductionOp2EEvP8dataPackPi:
	.zero		5120


//--------------------- .nv.shared._Z13processMatrixIL11ReductionOp1EEvP8dataPackPi --------------------------
	.section	.nv.shared._Z13processMatrixIL11ReductionOp1EEvP8dataPackPi,"aw",@nobits
	.sectionflags	@""
	.align	4
.nv.shared._Z13processMatrixIL11ReductionOp1EEvP8dataPackPi:
	.zero		5120


//--------------------- .nv.shared._Z13processMatrixIL11ReductionOp0EEvP8dataPackPi --------------------------
	.section	.nv.shared._Z13processMatrixIL11ReductionOp0EEvP8dataPackPi,"aw",@nobits
	.sectionflags	@""
	.align	4
.nv.shared._Z13processMatrixIL11ReductionOp0EEvP8dataPackPi:
	.zero		5120


//--------------------- .nv.constant0._Z13processMatrixIL11ReductionOp6EEvP8dataPackPi --------------------------
	.section	.nv.constant0._Z13processMatrixIL11ReductionOp6EEvP8dataPackPi,"a",@progbits
	.sectionflags	@""
	.align	4
.nv.constant0._Z13processMatrixIL11ReductionOp6EEvP8dataPackPi:
	.zero		912


//--------------------- .nv.constant0._Z13processMatrixIL11ReductionOp5EEvP8dataPackPi --------------------------
	.section	.nv.constant0._Z13processMatrixIL11ReductionOp5EEvP8dataPackPi,"a",@progbits
	.sectionflags	@""
	.align	4
.nv.constant0._Z13processMatrixIL11ReductionOp5EEvP8dataPackPi:
	.zero		912


//--------------------- .nv.constant0._Z13processMatrixIL11ReductionOp4EEvP8dataPackPi --------------------------
	.section	.nv.constant0._Z13processMatrixIL11ReductionOp4EEvP8dataPackPi,"a",@progbits
	.sectionflags	@""
	.align	4
.nv.constant0._Z13processMatrixIL11ReductionOp4EEvP8dataPackPi:
	.zero		912


//--------------------- .nv.constant0._Z13processMatrixIL11ReductionOp3EEvP8dataPackPi --------------------------
	.section	.nv.constant0._Z13processMatrixIL11ReductionOp3EEvP8dataPackPi,"a",@progbits
	.sectionflags	@""
	.align	4
.nv.constant0._Z13processMatrixIL11ReductionOp3EEvP8dataPackPi:
	.zero		912


//--------------------- .nv.constant0._Z13processMatrixIL11ReductionOp2EEvP8dataPackPi --------------------------
	.section	.nv.constant0._Z13processMatrixIL11ReductionOp2EEvP8dataPackPi,"a",@progbits
	.sectionflags	@""
	.align	4
.nv.constant0._Z13processMatrixIL11ReductionOp2EEvP8dataPackPi:
	.zero		912


//--------------------- .nv.constant0._Z13processMatrixIL11ReductionOp1EEvP8dataPackPi --------------------------
	.section	.nv.constant0._Z13processMatrixIL11ReductionOp1EEvP8dataPackPi,"a",@progbits
	.sectionflags	@""
	.align	4
.nv.constant0._Z13processMatrixIL11ReductionOp1EEvP8dataPackPi:
	.zero		912


//--------------------- .nv.constant0._Z13processMatrixIL11ReductionOp0EEvP8dataPackPi --------------------------
	.section	.nv.constant0._Z13processMatrixIL11ReductionOp0EEvP8dataPackPi,"a",@progbits
	.sectionflags	@""
	.align	4
.nv.constant0._Z13processMatrixIL11ReductionOp0EEvP8dataPackPi:
	.zero		912


//--------------------- SYMBOLS --------------------------

	.type		.nv.reservedSmem.offset0,@object
	.size		.nv.reservedSmem.offset0,0x4
	.type		.nv.reservedSmem.cap,@object
	.size		.nv.reservedSmem.cap,0x4
